//
// Generated by NVIDIA NVVM Compiler
//
// Compiler Build ID: CL-36424714
// Cuda compilation tools, release 13.0, V13.0.88
// Based on NVVM 20.0.0
//

.version 9.0
.target sm_100
.address_size 64

	// .globl	_Z22aabb_raycasting_kernelPKfS0_Pciiiiii
.const .align 4 .b8 d_intrinsics[16];
.const .align 4 .u32 d_image_width;
.const .align 4 .u32 d_image_height;
.const .align 4 .u32 d_grid_size_x;
.const .align 4 .u32 d_grid_size_y;
.const .align 4 .u32 d_grid_size_z;
.const .align 4 .f32 d_resolution;
.const .align 4 .f32 d_min_depth;
.const .align 4 .f32 d_max_depth;
.const .align 4 .f32 d_log_odds_occupied;
.const .align 4 .f32 d_log_odds_free;
.const .align 4 .f32 d_log_odds_min;
.const .align 4 .f32 d_log_odds_max;
.const .align 4 .f32 d_occupancy_threshold;
.const .align 4 .f32 d_free_threshold;
.extern .shared .align 16 .b8 shared_voxel[];
.extern .shared .align 16 .b8 img_col[];
.extern .shared .align 16 .b8 imgRow[];

.visible .entry _Z22aabb_raycasting_kernelPKfS0_Pciiiiii(
	.param .u64 .ptr .align 1 _Z22aabb_raycasting_kernelPKfS0_Pciiiiii_param_0,
	.param .u64 .ptr .align 1 _Z22aabb_raycasting_kernelPKfS0_Pciiiiii_param_1,
	.param .u64 .ptr .align 1 _Z22aabb_raycasting_kernelPKfS0_Pciiiiii_param_2,
	.param .u32 _Z22aabb_raycasting_kernelPKfS0_Pciiiiii_param_3,
	.param .u32 _Z22aabb_raycasting_kernelPKfS0_Pciiiiii_param_4,
	.param .u32 _Z22aabb_raycasting_kernelPKfS0_Pciiiiii_param_5,
	.param .u32 _Z22aabb_raycasting_kernelPKfS0_Pciiiiii_param_6,
	.param .u32 _Z22aabb_raycasting_kernelPKfS0_Pciiiiii_param_7,
	.param .u32 _Z22aabb_raycasting_kernelPKfS0_Pciiiiii_param_8
)
{
	.reg .pred 	%p<71>;
	.reg .b16 	%rs<7>;
	.reg .b32 	%r<116>;
	.reg .b32 	%f<112>;
	.reg .b64 	%rd<21>;

	ld.param.u64 	%rd2, [_Z22aabb_raycasting_kernelPKfS0_Pciiiiii_param_0];
	ld.param.u64 	%rd3, [_Z22aabb_raycasting_kernelPKfS0_Pciiiiii_param_1];
	ld.param.u64 	%rd4, [_Z22aabb_raycasting_kernelPKfS0_Pciiiiii_param_2];
	ld.param.u32 	%r40, [_Z22aabb_raycasting_kernelPKfS0_Pciiiiii_param_3];
	ld.param.u32 	%r41, [_Z22aabb_raycasting_kernelPKfS0_Pciiiiii_param_4];
	ld.param.u32 	%r42, [_Z22aabb_raycasting_kernelPKfS0_Pciiiiii_param_5];
	ld.param.u32 	%r43, [_Z22aabb_raycasting_kernelPKfS0_Pciiiiii_param_6];
	ld.param.u32 	%r44, [_Z22aabb_raycasting_kernelPKfS0_Pciiiiii_param_7];
	ld.param.u32 	%r45, [_Z22aabb_raycasting_kernelPKfS0_Pciiiiii_param_8];
	cvta.to.global.u64 	%rd1, %rd4;
	mov.u32 	%r46, %ctaid.x;
	mov.u32 	%r47, %ntid.x;
	mov.u32 	%r48, %tid.x;
	mad.lo.s32 	%r1, %r46, %r47, %r48;
	mov.u32 	%r49, %ctaid.y;
	mov.u32 	%r50, %ntid.y;
	mov.u32 	%r51, %tid.y;
	mad.lo.s32 	%r52, %r49, %r50, %r51;
	ld.const.u32 	%r3, [d_image_width];
	setp.ge.u32 	%p1, %r1, %r3;
	ld.const.u32 	%r53, [d_image_height];
	setp.ge.u32 	%p2, %r52, %r53;
	or.pred  	%p3, %p1, %p2;
	@%p3 bra 	$L__BB0_24;
	cvta.to.global.u64 	%rd5, %rd2;
	mad.lo.s32 	%r55, %r3, %r52, %r1;
	mul.wide.u32 	%rd6, %r55, 4;
	add.s64 	%rd7, %rd5, %rd6;
	ld.global.f32 	%f1, [%rd7];
	ld.const.f32 	%f21, [d_min_depth];
	setp.lt.f32 	%p4, %f1, %f21;
	setp.le.f32 	%p5, %f1, 0f00000000;
	or.pred  	%p6, %p5, %p4;
	@%p6 bra 	$L__BB0_24;
	cvta.to.global.u64 	%rd8, %rd3;
	ld.const.f32 	%f22, [d_intrinsics+12];
	ld.const.f32 	%f23, [d_intrinsics+8];
	ld.const.f32 	%f24, [d_intrinsics+4];
	ld.const.f32 	%f25, [d_intrinsics];
	ld.const.f32 	%f2, [d_max_depth];
	setp.gt.f32 	%p7, %f1, %f2;
	selp.f32 	%f26, %f2, %f1, %p7;
	cvt.rn.f32.s32 	%f27, %r1;
	sub.f32 	%f28, %f27, %f23;
	mul.f32 	%f29, %f28, %f26;
	div.rn.f32 	%f30, %f29, %f25;
	cvt.rn.f32.u32 	%f31, %r52;
	sub.f32 	%f32, %f31, %f22;
	mul.f32 	%f33, %f32, %f26;
	div.rn.f32 	%f34, %f33, %f24;
	ld.global.f32 	%f35, [%rd8];
	ld.global.f32 	%f36, [%rd8+16];
	mul.f32 	%f37, %f36, %f34;
	fma.rn.f32 	%f38, %f35, %f30, %f37;
	ld.global.f32 	%f39, [%rd8+32];
	fma.rn.f32 	%f40, %f26, %f39, %f38;
	ld.global.f32 	%f3, [%rd8+48];
	add.f32 	%f109, %f3, %f40;
	ld.global.f32 	%f41, [%rd8+4];
	ld.global.f32 	%f42, [%rd8+20];
	mul.f32 	%f43, %f34, %f42;
	fma.rn.f32 	%f44, %f30, %f41, %f43;
	ld.global.f32 	%f45, [%rd8+36];
	fma.rn.f32 	%f46, %f26, %f45, %f44;
	ld.global.f32 	%f5, [%rd8+52];
	add.f32 	%f110, %f5, %f46;
	ld.global.f32 	%f47, [%rd8+8];
	ld.global.f32 	%f48, [%rd8+24];
	mul.f32 	%f49, %f34, %f48;
	fma.rn.f32 	%f50, %f30, %f47, %f49;
	ld.global.f32 	%f51, [%rd8+40];
	fma.rn.f32 	%f52, %f26, %f51, %f50;
	ld.global.f32 	%f7, [%rd8+56];
	add.f32 	%f111, %f7, %f52;
	ld.global.f32 	%f53, [%rd8+12];
	ld.global.f32 	%f54, [%rd8+28];
	mul.f32 	%f55, %f34, %f54;
	fma.rn.f32 	%f56, %f30, %f53, %f55;
	ld.global.f32 	%f57, [%rd8+44];
	fma.rn.f32 	%f58, %f26, %f57, %f56;
	ld.global.f32 	%f59, [%rd8+60];
	add.f32 	%f9, %f59, %f58;
	setp.eq.f32 	%p8, %f9, 0f3F800000;
	@%p8 bra 	$L__BB0_4;
	div.rn.f32 	%f109, %f109, %f9;
	div.rn.f32 	%f110, %f110, %f9;
	div.rn.f32 	%f111, %f111, %f9;
$L__BB0_4:
	ld.const.f32 	%f16, [d_resolution];
	mul.f32 	%f60, %f16, 0f3F000000;
	sub.f32 	%f17, %f109, %f3;
	sub.f32 	%f18, %f110, %f5;
	sub.f32 	%f19, %f111, %f7;
	mul.f32 	%f61, %f18, %f18;
	fma.rn.f32 	%f62, %f17, %f17, %f61;
	fma.rn.f32 	%f63, %f19, %f19, %f62;
	sqrt.rn.f32 	%f64, %f63;
	div.rn.f32 	%f65, %f64, %f60;
	cvt.rzi.s32.f32 	%r4, %f65;
	sub.s32 	%r5, %r41, %r40;
	add.s32 	%r6, %r5, 1;
	sub.s32 	%r7, %r43, %r42;
	sub.s32 	%r56, %r45, %r44;
	add.s32 	%r8, %r56, 1;
	setp.lt.s32 	%p9, %r4, 1;
	@%p9 bra 	$L__BB0_21;
	cvt.rn.f32.u32 	%f20, %r4;
	and.b32  	%r9, %r4, 3;
	setp.lt.u32 	%p10, %r4, 4;
	mov.b32 	%r115, 0;
	@%p10 bra 	$L__BB0_16;
	and.b32  	%r115, %r4, 2147483644;
	mov.b32 	%r112, 0;
$L__BB0_7:
	cvt.rn.f32.u32 	%f66, %r112;
	div.rn.f32 	%f67, %f66, %f20;
	fma.rn.f32 	%f68, %f17, %f67, %f3;
	fma.rn.f32 	%f69, %f18, %f67, %f5;
	fma.rn.f32 	%f70, %f19, %f67, %f7;
	div.rn.f32 	%f71, %f68, %f16;
	cvt.rzi.s32.f32 	%r59, %f71;
	sub.s32 	%r12, %r59, %r40;
	div.rn.f32 	%f72, %f69, %f16;
	cvt.rzi.s32.f32 	%r61, %f72;
	sub.s32 	%r13, %r61, %r42;
	div.rn.f32 	%f73, %f70, %f16;
	cvt.rzi.s32.f32 	%r63, %f73;
	sub.s32 	%r14, %r63, %r44;
	or.b32  	%r65, %r12, %r13;
	setp.gt.s32 	%p11, %r12, %r5;
	setp.lt.s32 	%p12, %r65, 0;
	setp.gt.s32 	%p13, %r13, %r7;
	or.pred  	%p14, %p11, %p13;
	or.pred  	%p15, %p14, %p12;
	setp.lt.s32 	%p16, %r14, 0;
	or.pred  	%p17, %p15, %p16;
	setp.gt.s32 	%p18, %r14, %r8;
	or.pred  	%p19, %p17, %p18;
	@%p19 bra 	$L__BB0_9;
	mad.lo.s32 	%r66, %r13, %r6, %r12;
	mad.lo.s32 	%r67, %r66, %r8, %r14;
	cvt.s64.s32 	%rd9, %r67;
	add.s64 	%rd10, %rd1, %rd9;
	mov.b16 	%rs1, 1;
	st.global.u8 	[%rd10], %rs1;
$L__BB0_9:
	add.s32 	%r15, %r112, 1;
	cvt.rn.f32.u32 	%f74, %r15;
	div.rn.f32 	%f75, %f74, %f20;
	fma.rn.f32 	%f76, %f17, %f75, %f3;
	fma.rn.f32 	%f77, %f18, %f75, %f5;
	fma.rn.f32 	%f78, %f19, %f75, %f7;
	div.rn.f32 	%f79, %f76, %f16;
	cvt.rzi.s32.f32 	%r68, %f79;
	sub.s32 	%r16, %r68, %r40;
	div.rn.f32 	%f80, %f77, %f16;
	cvt.rzi.s32.f32 	%r70, %f80;
	sub.s32 	%r17, %r70, %r42;
	div.rn.f32 	%f81, %f78, %f16;
	cvt.rzi.s32.f32 	%r72, %f81;
	sub.s32 	%r18, %r72, %r44;
	or.b32  	%r74, %r16, %r17;
	setp.gt.s32 	%p20, %r16, %r5;
	setp.lt.s32 	%p21, %r74, 0;
	setp.gt.s32 	%p22, %r17, %r7;
	or.pred  	%p23, %p20, %p22;
	or.pred  	%p24, %p23, %p21;
	setp.lt.s32 	%p25, %r18, 0;
	or.pred  	%p26, %p24, %p25;
	setp.gt.s32 	%p27, %r18, %r8;
	or.pred  	%p28, %p26, %p27;
	@%p28 bra 	$L__BB0_11;
	mad.lo.s32 	%r75, %r17, %r6, %r16;
	mad.lo.s32 	%r76, %r75, %r8, %r18;
	cvt.s64.s32 	%rd11, %r76;
	add.s64 	%rd12, %rd1, %rd11;
	mov.b16 	%rs2, 1;
	st.global.u8 	[%rd12], %rs2;
$L__BB0_11:
	add.s32 	%r19, %r15, 1;
	cvt.rn.f32.u32 	%f82, %r19;
	div.rn.f32 	%f83, %f82, %f20;
	fma.rn.f32 	%f84, %f17, %f83, %f3;
	fma.rn.f32 	%f85, %f18, %f83, %f5;
	fma.rn.f32 	%f86, %f19, %f83, %f7;
	div.rn.f32 	%f87, %f84, %f16;
	cvt.rzi.s32.f32 	%r77, %f87;
	sub.s32 	%r20, %r77, %r40;
	div.rn.f32 	%f88, %f85, %f16;
	cvt.rzi.s32.f32 	%r79, %f88;
	sub.s32 	%r21, %r79, %r42;
	div.rn.f32 	%f89, %f86, %f16;
	cvt.rzi.s32.f32 	%r81, %f89;
	sub.s32 	%r22, %r81, %r44;
	or.b32  	%r83, %r20, %r21;
	setp.gt.s32 	%p29, %r20, %r5;
	setp.lt.s32 	%p30, %r83, 0;
	setp.gt.s32 	%p31, %r21, %r7;
	or.pred  	%p32, %p29, %p31;
	or.pred  	%p33, %p32, %p30;
	setp.lt.s32 	%p34, %r22, 0;
	or.pred  	%p35, %p33, %p34;
	setp.gt.s32 	%p36, %r22, %r8;
	or.pred  	%p37, %p35, %p36;
	@%p37 bra 	$L__BB0_13;
	mad.lo.s32 	%r84, %r21, %r6, %r20;
	mad.lo.s32 	%r85, %r84, %r8, %r22;
	cvt.s64.s32 	%rd13, %r85;
	add.s64 	%rd14, %rd1, %rd13;
	mov.b16 	%rs3, 1;
	st.global.u8 	[%rd14], %rs3;
$L__BB0_13:
	add.s32 	%r23, %r19, 1;
	cvt.rn.f32.u32 	%f90, %r23;
	div.rn.f32 	%f91, %f90, %f20;
	fma.rn.f32 	%f92, %f17, %f91, %f3;
	fma.rn.f32 	%f93, %f18, %f91, %f5;
	fma.rn.f32 	%f94, %f19, %f91, %f7;
	div.rn.f32 	%f95, %f92, %f16;
	cvt.rzi.s32.f32 	%r86, %f95;
	sub.s32 	%r24, %r86, %r40;
	div.rn.f32 	%f96, %f93, %f16;
	cvt.rzi.s32.f32 	%r88, %f96;
	sub.s32 	%r25, %r88, %r42;
	div.rn.f32 	%f97, %f94, %f16;
	cvt.rzi.s32.f32 	%r90, %f97;
	sub.s32 	%r26, %r90, %r44;
	or.b32  	%r92, %r24, %r25;
	setp.gt.s32 	%p38, %r24, %r5;
	setp.lt.s32 	%p39, %r92, 0;
	setp.gt.s32 	%p40, %r25, %r7;
	or.pred  	%p41, %p38, %p40;
	or.pred  	%p42, %p41, %p39;
	setp.lt.s32 	%p43, %r26, 0;
	or.pred  	%p44, %p42, %p43;
	setp.gt.s32 	%p45, %r26, %r8;
	or.pred  	%p46, %p44, %p45;
	@%p46 bra 	$L__BB0_15;
	mad.lo.s32 	%r93, %r25, %r6, %r24;
	mad.lo.s32 	%r94, %r93, %r8, %r26;
	cvt.s64.s32 	%rd15, %r94;
	add.s64 	%rd16, %rd1, %rd15;
	mov.b16 	%rs4, 1;
	st.global.u8 	[%rd16], %rs4;
$L__BB0_15:
	add.s32 	%r112, %r23, 1;
	setp.ne.s32 	%p47, %r112, %r115;
	@%p47 bra 	$L__BB0_7;
$L__BB0_16:
	setp.eq.s32 	%p48, %r9, 0;
	@%p48 bra 	$L__BB0_21;
	neg.s32 	%r114, %r9;
$L__BB0_18:
	.pragma "nounroll";
	cvt.rn.f32.u32 	%f98, %r115;
	div.rn.f32 	%f99, %f98, %f20;
	fma.rn.f32 	%f100, %f17, %f99, %f3;
	fma.rn.f32 	%f101, %f18, %f99, %f5;
	fma.rn.f32 	%f102, %f19, %f99, %f7;
	div.rn.f32 	%f103, %f100, %f16;
	cvt.rzi.s32.f32 	%r95, %f103;
	sub.s32 	%r32, %r95, %r40;
	div.rn.f32 	%f104, %f101, %f16;
	cvt.rzi.s32.f32 	%r97, %f104;
	sub.s32 	%r33, %r97, %r42;
	div.rn.f32 	%f105, %f102, %f16;
	cvt.rzi.s32.f32 	%r99, %f105;
	sub.s32 	%r34, %r99, %r44;
	or.b32  	%r101, %r32, %r33;
	setp.gt.s32 	%p49, %r32, %r5;
	setp.lt.s32 	%p50, %r101, 0;
	setp.gt.s32 	%p51, %r33, %r7;
	or.pred  	%p52, %p49, %p51;
	or.pred  	%p53, %p52, %p50;
	setp.lt.s32 	%p54, %r34, 0;
	or.pred  	%p55, %p53, %p54;
	setp.gt.s32 	%p56, %r34, %r8;
	or.pred  	%p57, %p55, %p56;
	@%p57 bra 	$L__BB0_20;
	mad.lo.s32 	%r102, %r33, %r6, %r32;
	mad.lo.s32 	%r103, %r102, %r8, %r34;
	cvt.s64.s32 	%rd17, %r103;
	add.s64 	%rd18, %rd1, %rd17;
	mov.b16 	%rs5, 1;
	st.global.u8 	[%rd18], %rs5;
$L__BB0_20:
	add.s32 	%r115, %r115, 1;
	add.s32 	%r114, %r114, 1;
	setp.ne.s32 	%p58, %r114, 0;
	@%p58 bra 	$L__BB0_18;
$L__BB0_21:
	setp.gt.f32 	%p59, %f1, %f2;
	@%p59 bra 	$L__BB0_24;
	div.rn.f32 	%f106, %f109, %f16;
	cvt.rzi.s32.f32 	%r104, %f106;
	sub.s32 	%r37, %r104, %r40;
	div.rn.f32 	%f107, %f110, %f16;
	cvt.rzi.s32.f32 	%r106, %f107;
	sub.s32 	%r38, %r106, %r42;
	div.rn.f32 	%f108, %f111, %f16;
	cvt.rzi.s32.f32 	%r108, %f108;
	sub.s32 	%r39, %r108, %r44;
	or.b32  	%r109, %r37, %r38;
	setp.le.s32 	%p60, %r37, %r5;
	setp.gt.s32 	%p61, %r109, -1;
	setp.le.s32 	%p62, %r38, %r7;
	and.pred  	%p63, %p60, %p62;
	and.pred  	%p64, %p63, %p61;
	setp.ge.s32 	%p65, %r39, %r44;
	setp.le.s32 	%p66, %r39, %r45;
	and.pred  	%p67, %p65, %p66;
	and.pred  	%p69, %p64, %p67;
	not.pred 	%p70, %p69;
	@%p70 bra 	$L__BB0_24;
	mad.lo.s32 	%r110, %r38, %r6, %r37;
	mad.lo.s32 	%r111, %r110, %r8, %r39;
	cvt.s64.s32 	%rd19, %r111;
	add.s64 	%rd20, %rd1, %rd19;
	mov.b16 	%rs6, 2;
	st.global.u8 	[%rd20], %rs6;
$L__BB0_24:
	ret;

}
	// .globl	_Z23aabb_integration_kernelPcPfiiiiii
.visible .entry _Z23aabb_integration_kernelPcPfiiiiii(
	.param .u64 .ptr .align 1 _Z23aabb_integration_kernelPcPfiiiiii_param_0,
	.param .u64 .ptr .align 1 _Z23aabb_integration_kernelPcPfiiiiii_param_1,
	.param .u32 _Z23aabb_integration_kernelPcPfiiiiii_param_2,
	.param .u32 _Z23aabb_integration_kernelPcPfiiiiii_param_3,
	.param .u32 _Z23aabb_integration_kernelPcPfiiiiii_param_4,
	.param .u32 _Z23aabb_integration_kernelPcPfiiiiii_param_5,
	.param .u32 _Z23aabb_integration_kernelPcPfiiiiii_param_6,
	.param .u32 _Z23aabb_integration_kernelPcPfiiiiii_param_7
)
{
	.reg .pred 	%p<49>;
	.reg .b16 	%rs<16>;
	.reg .b32 	%r<65>;
	.reg .b32 	%f<80>;
	.reg .b64 	%rd<21>;

	ld.param.u64 	%rd9, [_Z23aabb_integration_kernelPcPfiiiiii_param_0];
	ld.param.u64 	%rd10, [_Z23aabb_integration_kernelPcPfiiiiii_param_1];
	ld.param.u32 	%r26, [_Z23aabb_integration_kernelPcPfiiiiii_param_2];
	ld.param.u32 	%r30, [_Z23aabb_integration_kernelPcPfiiiiii_param_3];
	ld.param.u32 	%r27, [_Z23aabb_integration_kernelPcPfiiiiii_param_4];
	ld.param.u32 	%r31, [_Z23aabb_integration_kernelPcPfiiiiii_param_5];
	ld.param.u32 	%r28, [_Z23aabb_integration_kernelPcPfiiiiii_param_6];
	ld.param.u32 	%r29, [_Z23aabb_integration_kernelPcPfiiiiii_param_7];
	cvta.to.global.u64 	%rd1, %rd10;
	cvta.to.global.u64 	%rd2, %rd9;
	mov.u32 	%r32, %ctaid.x;
	mov.u32 	%r33, %ntid.x;
	mov.u32 	%r34, %tid.x;
	mad.lo.s32 	%r1, %r32, %r33, %r34;
	mov.u32 	%r35, %ctaid.y;
	mov.u32 	%r36, %ntid.y;
	mov.u32 	%r37, %tid.y;
	mad.lo.s32 	%r38, %r35, %r36, %r37;
	sub.s32 	%r3, %r30, %r26;
	sub.s32 	%r39, %r31, %r27;
	sub.s32 	%r4, %r29, %r28;
	setp.gt.s32 	%p1, %r1, %r3;
	setp.gt.s32 	%p2, %r38, %r39;
	or.pred  	%p3, %p1, %p2;
	@%p3 bra 	$L__BB1_42;
	add.s32 	%r5, %r26, %r1;
	add.s32 	%r6, %r27, %r38;
	or.b32  	%r41, %r5, %r6;
	ld.const.u32 	%r42, [d_grid_size_x];
	setp.ge.u32 	%p4, %r5, %r42;
	setp.lt.s32 	%p5, %r41, 0;
	ld.const.u32 	%r43, [d_grid_size_y];
	setp.ge.u32 	%p6, %r6, %r43;
	or.pred  	%p7, %p4, %p6;
	or.pred  	%p8, %p7, %p5;
	setp.lt.s32 	%p9, %r4, -1;
	or.pred  	%p10, %p8, %p9;
	@%p10 bra 	$L__BB1_42;
	add.s32 	%r46, %r4, 1;
	mad.lo.s32 	%r47, %r38, %r3, %r38;
	add.s32 	%r48, %r47, %r1;
	mad.lo.s32 	%r8, %r48, %r4, %r48;
	ld.const.u32 	%r49, [d_grid_size_z];
	mad.lo.s32 	%r50, %r42, %r6, %r5;
	mad.lo.s32 	%r9, %r50, %r49, %r28;
	ld.const.f32 	%f1, [d_log_odds_free];
	ld.const.f32 	%f2, [d_log_odds_occupied];
	ld.const.f32 	%f3, [d_log_odds_min];
	ld.const.f32 	%f4, [d_log_odds_max];
	add.s32 	%r10, %r4, 2;
	and.b32  	%r11, %r10, 7;
	setp.lt.u32 	%p11, %r46, 7;
	mov.b32 	%r63, 0;
	@%p11 bra 	$L__BB1_21;
	and.b32  	%r63, %r10, -8;
	neg.s32 	%r61, %r63;
	mov.u32 	%r59, %r8;
	mov.u32 	%r60, %r9;
$L__BB1_4:
	.pragma "nounroll";
	cvt.s64.s32 	%rd11, %r59;
	add.s64 	%rd3, %rd2, %rd11;
	ld.global.u8 	%rs1, [%rd3];
	setp.eq.s16 	%p12, %rs1, 0;
	mul.wide.s32 	%rd12, %r60, 4;
	add.s64 	%rd4, %rd1, %rd12;
	@%p12 bra 	$L__BB1_6;
	setp.eq.s16 	%p13, %rs1, 1;
	selp.f32 	%f5, %f1, %f2, %p13;
	ld.global.f32 	%f6, [%rd4];
	add.f32 	%f7, %f6, %f5;
	max.f32 	%f8, %f7, %f3;
	min.f32 	%f9, %f8, %f4;
	st.global.f32 	[%rd4], %f9;
$L__BB1_6:
	ld.global.u8 	%rs2, [%rd3+1];
	setp.eq.s16 	%p14, %rs2, 0;
	@%p14 bra 	$L__BB1_8;
	setp.eq.s16 	%p15, %rs2, 1;
	selp.f32 	%f10, %f1, %f2, %p15;
	ld.global.f32 	%f11, [%rd4+4];
	add.f32 	%f12, %f11, %f10;
	max.f32 	%f13, %f12, %f3;
	min.f32 	%f14, %f13, %f4;
	st.global.f32 	[%rd4+4], %f14;
$L__BB1_8:
	ld.global.u8 	%rs3, [%rd3+2];
	setp.eq.s16 	%p16, %rs3, 0;
	@%p16 bra 	$L__BB1_10;
	setp.eq.s16 	%p17, %rs3, 1;
	selp.f32 	%f15, %f1, %f2, %p17;
	ld.global.f32 	%f16, [%rd4+8];
	add.f32 	%f17, %f16, %f15;
	max.f32 	%f18, %f17, %f3;
	min.f32 	%f19, %f18, %f4;
	st.global.f32 	[%rd4+8], %f19;
$L__BB1_10:
	ld.global.u8 	%rs4, [%rd3+3];
	setp.eq.s16 	%p18, %rs4, 0;
	@%p18 bra 	$L__BB1_12;
	setp.eq.s16 	%p19, %rs4, 1;
	selp.f32 	%f20, %f1, %f2, %p19;
	ld.global.f32 	%f21, [%rd4+12];
	add.f32 	%f22, %f21, %f20;
	max.f32 	%f23, %f22, %f3;
	min.f32 	%f24, %f23, %f4;
	st.global.f32 	[%rd4+12], %f24;
$L__BB1_12:
	ld.global.u8 	%rs5, [%rd3+4];
	setp.eq.s16 	%p20, %rs5, 0;
	@%p20 bra 	$L__BB1_14;
	setp.eq.s16 	%p21, %rs5, 1;
	selp.f32 	%f25, %f1, %f2, %p21;
	ld.global.f32 	%f26, [%rd4+16];
	add.f32 	%f27, %f26, %f25;
	max.f32 	%f28, %f27, %f3;
	min.f32 	%f29, %f28, %f4;
	st.global.f32 	[%rd4+16], %f29;
$L__BB1_14:
	ld.global.u8 	%rs6, [%rd3+5];
	setp.eq.s16 	%p22, %rs6, 0;
	@%p22 bra 	$L__BB1_16;
	setp.eq.s16 	%p23, %rs6, 1;
	selp.f32 	%f30, %f1, %f2, %p23;
	ld.global.f32 	%f31, [%rd4+20];
	add.f32 	%f32, %f31, %f30;
	max.f32 	%f33, %f32, %f3;
	min.f32 	%f34, %f33, %f4;
	st.global.f32 	[%rd4+20], %f34;
$L__BB1_16:
	ld.global.u8 	%rs7, [%rd3+6];
	setp.eq.s16 	%p24, %rs7, 0;
	@%p24 bra 	$L__BB1_18;
	setp.eq.s16 	%p25, %rs7, 1;
	selp.f32 	%f35, %f1, %f2, %p25;
	ld.global.f32 	%f36, [%rd4+24];
	add.f32 	%f37, %f36, %f35;
	max.f32 	%f38, %f37, %f3;
	min.f32 	%f39, %f38, %f4;
	st.global.f32 	[%rd4+24], %f39;
$L__BB1_18:
	ld.global.u8 	%rs8, [%rd3+7];
	setp.eq.s16 	%p26, %rs8, 0;
	@%p26 bra 	$L__BB1_20;
	setp.eq.s16 	%p27, %rs8, 1;
	selp.f32 	%f40, %f1, %f2, %p27;
	ld.global.f32 	%f41, [%rd4+28];
	add.f32 	%f42, %f41, %f40;
	max.f32 	%f43, %f42, %f3;
	min.f32 	%f44, %f43, %f4;
	st.global.f32 	[%rd4+28], %f44;
$L__BB1_20:
	add.s32 	%r61, %r61, 8;
	add.s32 	%r60, %r60, 8;
	add.s32 	%r59, %r59, 8;
	setp.ne.s32 	%p28, %r61, 0;
	@%p28 bra 	$L__BB1_4;
$L__BB1_21:
	setp.eq.s32 	%p29, %r11, 0;
	@%p29 bra 	$L__BB1_42;
	and.b32  	%r21, %r10, 3;
	setp.lt.u32 	%p30, %r11, 4;
	@%p30 bra 	$L__BB1_32;
	add.s32 	%r52, %r63, %r8;
	cvt.s64.s32 	%rd13, %r52;
	add.s64 	%rd5, %rd2, %rd13;
	ld.global.u8 	%rs9, [%rd5];
	setp.eq.s16 	%p31, %rs9, 0;
	add.s32 	%r53, %r63, %r9;
	mul.wide.s32 	%rd14, %r53, 4;
	add.s64 	%rd6, %rd1, %rd14;
	@%p31 bra 	$L__BB1_25;
	setp.eq.s16 	%p32, %rs9, 1;
	selp.f32 	%f45, %f1, %f2, %p32;
	ld.global.f32 	%f46, [%rd6];
	add.f32 	%f47, %f46, %f45;
	max.f32 	%f48, %f47, %f3;
	min.f32 	%f49, %f48, %f4;
	st.global.f32 	[%rd6], %f49;
$L__BB1_25:
	ld.global.u8 	%rs10, [%rd5+1];
	setp.eq.s16 	%p33, %rs10, 0;
	@%p33 bra 	$L__BB1_27;
	setp.eq.s16 	%p34, %rs10, 1;
	selp.f32 	%f50, %f1, %f2, %p34;
	ld.global.f32 	%f51, [%rd6+4];
	add.f32 	%f52, %f51, %f50;
	max.f32 	%f53, %f52, %f3;
	min.f32 	%f54, %f53, %f4;
	st.global.f32 	[%rd6+4], %f54;
$L__BB1_27:
	ld.global.u8 	%rs11, [%rd5+2];
	setp.eq.s16 	%p35, %rs11, 0;
	@%p35 bra 	$L__BB1_29;
	setp.eq.s16 	%p36, %rs11, 1;
	selp.f32 	%f55, %f1, %f2, %p36;
	ld.global.f32 	%f56, [%rd6+8];
	add.f32 	%f57, %f56, %f55;
	max.f32 	%f58, %f57, %f3;
	min.f32 	%f59, %f58, %f4;
	st.global.f32 	[%rd6+8], %f59;
$L__BB1_29:
	ld.global.u8 	%rs12, [%rd5+3];
	setp.eq.s16 	%p37, %rs12, 0;
	@%p37 bra 	$L__BB1_31;
	setp.eq.s16 	%p38, %rs12, 1;
	selp.f32 	%f60, %f1, %f2, %p38;
	ld.global.f32 	%f61, [%rd6+12];
	add.f32 	%f62, %f61, %f60;
	max.f32 	%f63, %f62, %f3;
	min.f32 	%f64, %f63, %f4;
	st.global.f32 	[%rd6+12], %f64;
$L__BB1_31:
	add.s32 	%r63, %r63, 4;
$L__BB1_32:
	setp.eq.s32 	%p39, %r21, 0;
	@%p39 bra 	$L__BB1_42;
	setp.eq.s32 	%p40, %r21, 1;
	@%p40 bra 	$L__BB1_39;
	add.s32 	%r54, %r63, %r8;
	cvt.s64.s32 	%rd15, %r54;
	add.s64 	%rd7, %rd2, %rd15;
	ld.global.u8 	%rs13, [%rd7];
	setp.eq.s16 	%p41, %rs13, 0;
	add.s32 	%r55, %r63, %r9;
	mul.wide.s32 	%rd16, %r55, 4;
	add.s64 	%rd8, %rd1, %rd16;
	@%p41 bra 	$L__BB1_36;
	setp.eq.s16 	%p42, %rs13, 1;
	selp.f32 	%f65, %f1, %f2, %p42;
	ld.global.f32 	%f66, [%rd8];
	add.f32 	%f67, %f66, %f65;
	max.f32 	%f68, %f67, %f3;
	min.f32 	%f69, %f68, %f4;
	st.global.f32 	[%rd8], %f69;
$L__BB1_36:
	ld.global.u8 	%rs14, [%rd7+1];
	setp.eq.s16 	%p43, %rs14, 0;
	@%p43 bra 	$L__BB1_38;
	setp.eq.s16 	%p44, %rs14, 1;
	selp.f32 	%f70, %f1, %f2, %p44;
	ld.global.f32 	%f71, [%rd8+4];
	add.f32 	%f72, %f71, %f70;
	max.f32 	%f73, %f72, %f3;
	min.f32 	%f74, %f73, %f4;
	st.global.f32 	[%rd8+4], %f74;
$L__BB1_38:
	add.s32 	%r63, %r63, 2;
$L__BB1_39:
	and.b32  	%r56, %r10, 1;
	setp.eq.b32 	%p45, %r56, 1;
	not.pred 	%p46, %p45;
	@%p46 bra 	$L__BB1_42;
	add.s32 	%r57, %r63, %r8;
	cvt.s64.s32 	%rd17, %r57;
	add.s64 	%rd18, %rd2, %rd17;
	ld.global.u8 	%rs15, [%rd18];
	setp.eq.s16 	%p47, %rs15, 0;
	@%p47 bra 	$L__BB1_42;
	add.s32 	%r58, %r63, %r9;
	setp.eq.s16 	%p48, %rs15, 1;
	selp.f32 	%f75, %f1, %f2, %p48;
	mul.wide.s32 	%rd19, %r58, 4;
	add.s64 	%rd20, %rd1, %rd19;
	ld.global.f32 	%f76, [%rd20];
	add.f32 	%f77, %f76, %f75;
	max.f32 	%f78, %f77, %f3;
	min.f32 	%f79, %f78, %f4;
	st.global.f32 	[%rd20], %f79;
$L__BB1_42:
	ret;

}
	// .globl	_Z23extract_2d_slice_kernelPKfPfiiiiii
.visible .entry _Z23extract_2d_slice_kernelPKfPfiiiiii(
	.param .u64 .ptr .align 1 _Z23extract_2d_slice_kernelPKfPfiiiiii_param_0,
	.param .u64 .ptr .align 1 _Z23extract_2d_slice_kernelPKfPfiiiiii_param_1,
	.param .u32 _Z23extract_2d_slice_kernelPKfPfiiiiii_param_2,
	.param .u32 _Z23extract_2d_slice_kernelPKfPfiiiiii_param_3,
	.param .u32 _Z23extract_2d_slice_kernelPKfPfiiiiii_param_4,
	.param .u32 _Z23extract_2d_slice_kernelPKfPfiiiiii_param_5,
	.param .u32 _Z23extract_2d_slice_kernelPKfPfiiiiii_param_6,
	.param .u32 _Z23extract_2d_slice_kernelPKfPfiiiiii_param_7
)
{
	.reg .pred 	%p<14>;
	.reg .b32 	%r<35>;
	.reg .b32 	%f<14>;
	.reg .b64 	%rd<9>;

	ld.param.u64 	%rd2, [_Z23extract_2d_slice_kernelPKfPfiiiiii_param_0];
	ld.param.u64 	%rd3, [_Z23extract_2d_slice_kernelPKfPfiiiiii_param_1];
	ld.param.u32 	%r10, [_Z23extract_2d_slice_kernelPKfPfiiiiii_param_2];
	ld.param.u32 	%r14, [_Z23extract_2d_slice_kernelPKfPfiiiiii_param_3];
	ld.param.u32 	%r11, [_Z23extract_2d_slice_kernelPKfPfiiiiii_param_4];
	ld.param.u32 	%r15, [_Z23extract_2d_slice_kernelPKfPfiiiiii_param_5];
	ld.param.u32 	%r34, [_Z23extract_2d_slice_kernelPKfPfiiiiii_param_6];
	ld.param.u32 	%r13, [_Z23extract_2d_slice_kernelPKfPfiiiiii_param_7];
	mov.u32 	%r16, %ctaid.x;
	mov.u32 	%r17, %ntid.x;
	mov.u32 	%r18, %tid.x;
	mad.lo.s32 	%r1, %r16, %r17, %r18;
	mov.u32 	%r19, %ctaid.y;
	mov.u32 	%r20, %ntid.y;
	mov.u32 	%r21, %tid.y;
	mad.lo.s32 	%r22, %r19, %r20, %r21;
	sub.s32 	%r3, %r14, %r10;
	sub.s32 	%r23, %r15, %r11;
	setp.gt.s32 	%p1, %r1, %r3;
	setp.gt.s32 	%p2, %r22, %r23;
	or.pred  	%p3, %p1, %p2;
	@%p3 bra 	$L__BB2_8;
	add.s32 	%r4, %r10, %r1;
	add.s32 	%r5, %r11, %r22;
	or.b32  	%r25, %r4, %r5;
	ld.const.u32 	%r26, [d_grid_size_x];
	setp.ge.u32 	%p4, %r4, %r26;
	setp.lt.s32 	%p5, %r25, 0;
	ld.const.u32 	%r27, [d_grid_size_y];
	setp.ge.u32 	%p6, %r5, %r27;
	or.pred  	%p7, %p4, %p6;
	or.pred  	%p8, %p7, %p5;
	@%p8 bra 	$L__BB2_8;
	setp.gt.s32 	%p9, %r34, %r13;
	mov.f32 	%f12, 0fBF800000;
	@%p9 bra 	$L__BB2_6;
	ld.const.u32 	%r29, [d_grid_size_z];
	mad.lo.s32 	%r30, %r26, %r5, %r4;
	mul.lo.s32 	%r7, %r30, %r29;
	ld.const.f32 	%f1, [d_occupancy_threshold];
	ld.const.f32 	%f2, [d_free_threshold];
	cvta.to.global.u64 	%rd1, %rd2;
	mov.f32 	%f12, 0fBF800000;
$L__BB2_4:
	add.s32 	%r31, %r7, %r34;
	mul.wide.s32 	%rd4, %r31, 4;
	add.s64 	%rd5, %rd1, %rd4;
	ld.global.f32 	%f4, [%rd5];
	setp.ge.f32 	%p10, %f4, %f1;
	mov.f32 	%f13, 0f3F800000;
	@%p10 bra 	$L__BB2_7;
	setp.le.f32 	%p11, %f4, %f2;
	selp.f32 	%f12, 0f00000000, %f12, %p11;
	add.s32 	%r9, %r34, 1;
	setp.ne.s32 	%p12, %r34, %r13;
	mov.u32 	%r34, %r9;
	@%p12 bra 	$L__BB2_4;
$L__BB2_6:
	setp.eq.f32 	%p13, %f12, 0fBF800000;
	mov.f32 	%f13, %f12;
	@%p13 bra 	$L__BB2_8;
$L__BB2_7:
	mad.lo.s32 	%r32, %r22, %r3, %r22;
	add.s32 	%r33, %r32, %r1;
	cvta.to.global.u64 	%rd6, %rd3;
	mul.wide.s32 	%rd7, %r33, 4;
	add.s64 	%rd8, %rd6, %rd7;
	st.global.f32 	[%rd8], %f13;
$L__BB2_8:
	ret;

}
	// .globl	_Z27extract_binary_slice_kernelPKfPfiiiiii
.visible .entry _Z27extract_binary_slice_kernelPKfPfiiiiii(
	.param .u64 .ptr .align 1 _Z27extract_binary_slice_kernelPKfPfiiiiii_param_0,
	.param .u64 .ptr .align 1 _Z27extract_binary_slice_kernelPKfPfiiiiii_param_1,
	.param .u32 _Z27extract_binary_slice_kernelPKfPfiiiiii_param_2,
	.param .u32 _Z27extract_binary_slice_kernelPKfPfiiiiii_param_3,
	.param .u32 _Z27extract_binary_slice_kernelPKfPfiiiiii_param_4,
	.param .u32 _Z27extract_binary_slice_kernelPKfPfiiiiii_param_5,
	.param .u32 _Z27extract_binary_slice_kernelPKfPfiiiiii_param_6,
	.param .u32 _Z27extract_binary_slice_kernelPKfPfiiiiii_param_7
)
{
	.reg .pred 	%p<13>;
	.reg .b32 	%r<36>;
	.reg .b32 	%f<3>;
	.reg .b64 	%rd<9>;

	ld.param.u64 	%rd2, [_Z27extract_binary_slice_kernelPKfPfiiiiii_param_0];
	ld.param.u64 	%rd3, [_Z27extract_binary_slice_kernelPKfPfiiiiii_param_1];
	ld.param.u32 	%r10, [_Z27extract_binary_slice_kernelPKfPfiiiiii_param_2];
	ld.param.u32 	%r14, [_Z27extract_binary_slice_kernelPKfPfiiiiii_param_3];
	ld.param.u32 	%r11, [_Z27extract_binary_slice_kernelPKfPfiiiiii_param_4];
	ld.param.u32 	%r15, [_Z27extract_binary_slice_kernelPKfPfiiiiii_param_5];
	ld.param.u32 	%r35, [_Z27extract_binary_slice_kernelPKfPfiiiiii_param_6];
	ld.param.u32 	%r13, [_Z27extract_binary_slice_kernelPKfPfiiiiii_param_7];
	mov.u32 	%r16, %ctaid.x;
	mov.u32 	%r17, %ntid.x;
	mov.u32 	%r18, %tid.x;
	mad.lo.s32 	%r1, %r16, %r17, %r18;
	mov.u32 	%r19, %ctaid.y;
	mov.u32 	%r20, %ntid.y;
	mov.u32 	%r21, %tid.y;
	mad.lo.s32 	%r22, %r19, %r20, %r21;
	sub.s32 	%r3, %r14, %r10;
	sub.s32 	%r23, %r15, %r11;
	setp.gt.s32 	%p1, %r1, %r3;
	setp.gt.s32 	%p2, %r22, %r23;
	or.pred  	%p3, %p1, %p2;
	@%p3 bra 	$L__BB3_6;
	add.s32 	%r4, %r10, %r1;
	add.s32 	%r5, %r11, %r22;
	or.b32  	%r25, %r4, %r5;
	ld.const.u32 	%r26, [d_grid_size_x];
	setp.ge.u32 	%p4, %r4, %r26;
	setp.lt.s32 	%p5, %r25, 0;
	ld.const.u32 	%r27, [d_grid_size_y];
	setp.ge.u32 	%p6, %r5, %r27;
	or.pred  	%p7, %p4, %p6;
	or.pred  	%p8, %p7, %p5;
	setp.gt.s32 	%p9, %r35, %r13;
	or.pred  	%p10, %p8, %p9;
	@%p10 bra 	$L__BB3_6;
	ld.const.u32 	%r29, [d_grid_size_z];
	mad.lo.s32 	%r30, %r26, %r5, %r4;
	mul.lo.s32 	%r7, %r30, %r29;
	ld.const.f32 	%f1, [d_occupancy_threshold];
	cvta.to.global.u64 	%rd1, %rd2;
	bra.uni 	$L__BB3_4;
$L__BB3_3:
	add.s32 	%r8, %r35, 1;
	setp.eq.s32 	%p12, %r35, %r13;
	mov.u32 	%r35, %r8;
	@%p12 bra 	$L__BB3_6;
$L__BB3_4:
	add.s32 	%r31, %r7, %r35;
	mul.wide.s32 	%rd4, %r31, 4;
	add.s64 	%rd5, %rd1, %rd4;
	ld.global.f32 	%f2, [%rd5];
	setp.ltu.f32 	%p11, %f2, %f1;
	@%p11 bra 	$L__BB3_3;
	mad.lo.s32 	%r32, %r22, %r3, %r22;
	add.s32 	%r33, %r32, %r1;
	cvta.to.global.u64 	%rd6, %rd3;
	mul.wide.s32 	%rd7, %r33, 4;
	add.s64 	%rd8, %rd6, %rd7;
	mov.b32 	%r34, 0;
	st.global.u32 	[%rd8], %r34;
$L__BB3_6:
	ret;

}
	// .globl	_Z23initialize_float_kernelPffm
.visible .entry _Z23initialize_float_kernelPffm(
	.param .u64 .ptr .align 1 _Z23initialize_float_kernelPffm_param_0,
	.param .f32 _Z23initialize_float_kernelPffm_param_1,
	.param .u64 _Z23initialize_float_kernelPffm_param_2
)
{
	.reg .pred 	%p<2>;
	.reg .b32 	%r<5>;
	.reg .b32 	%f<2>;
	.reg .b64 	%rd<7>;

	ld.param.u64 	%rd2, [_Z23initialize_float_kernelPffm_param_0];
	ld.param.f32 	%f1, [_Z23initialize_float_kernelPffm_param_1];
	ld.param.u64 	%rd3, [_Z23initialize_float_kernelPffm_param_2];
	mov.u32 	%r1, %ctaid.x;
	mov.u32 	%r2, %ntid.x;
	mov.u32 	%r3, %tid.x;
	mad.lo.s32 	%r4, %r1, %r2, %r3;
	cvt.s64.s32 	%rd1, %r4;
	setp.le.u64 	%p1, %rd3, %rd1;
	@%p1 bra 	$L__BB4_2;
	cvta.to.global.u64 	%rd4, %rd2;
	shl.b64 	%rd5, %rd1, 2;
	add.s64 	%rd6, %rd4, %rd5;
	st.global.f32 	[%rd6], %f1;
$L__BB4_2:
	ret;

}
	// .globl	_Z28extract_dilated_slice_kernelPKfPfiiiiiii
.visible .entry _Z28extract_dilated_slice_kernelPKfPfiiiiiii(
	.param .u64 .ptr .align 1 _Z28extract_dilated_slice_kernelPKfPfiiiiiii_param_0,
	.param .u64 .ptr .align 1 _Z28extract_dilated_slice_kernelPKfPfiiiiiii_param_1,
	.param .u32 _Z28extract_dilated_slice_kernelPKfPfiiiiiii_param_2,
	.param .u32 _Z28extract_dilated_slice_kernelPKfPfiiiiiii_param_3,
	.param .u32 _Z28extract_dilated_slice_kernelPKfPfiiiiiii_param_4,
	.param .u32 _Z28extract_dilated_slice_kernelPKfPfiiiiiii_param_5,
	.param .u32 _Z28extract_dilated_slice_kernelPKfPfiiiiiii_param_6,
	.param .u32 _Z28extract_dilated_slice_kernelPKfPfiiiiiii_param_7,
	.param .u32 _Z28extract_dilated_slice_kernelPKfPfiiiiiii_param_8
)
{
	.reg .pred 	%p<142>;
	.reg .b32 	%r<363>;
	.reg .b32 	%f<27>;
	.reg .b64 	%rd<17>;

	ld.param.u64 	%rd4, [_Z28extract_dilated_slice_kernelPKfPfiiiiiii_param_0];
	ld.param.u64 	%rd5, [_Z28extract_dilated_slice_kernelPKfPfiiiiiii_param_1];
	ld.param.u32 	%r126, [_Z28extract_dilated_slice_kernelPKfPfiiiiiii_param_2];
	ld.param.u32 	%r131, [_Z28extract_dilated_slice_kernelPKfPfiiiiiii_param_3];
	ld.param.u32 	%r127, [_Z28extract_dilated_slice_kernelPKfPfiiiiiii_param_4];
	ld.param.u32 	%r132, [_Z28extract_dilated_slice_kernelPKfPfiiiiiii_param_5];
	ld.param.u32 	%r335, [_Z28extract_dilated_slice_kernelPKfPfiiiiiii_param_6];
	ld.param.u32 	%r129, [_Z28extract_dilated_slice_kernelPKfPfiiiiiii_param_7];
	ld.param.u32 	%r130, [_Z28extract_dilated_slice_kernelPKfPfiiiiiii_param_8];
	neg.s32 	%r1, %r130;
	cvta.to.global.u64 	%rd1, %rd5;
	mov.u32 	%r133, %ctaid.x;
	mov.u32 	%r2, %ntid.x;
	mov.u32 	%r3, %tid.x;
	mad.lo.s32 	%r4, %r133, %r2, %r3;
	mov.u32 	%r134, %ctaid.y;
	mov.u32 	%r5, %ntid.y;
	mov.u32 	%r6, %tid.y;
	mad.lo.s32 	%r135, %r134, %r5, %r6;
	sub.s32 	%r136, %r131, %r126;
	add.s32 	%r8, %r136, 1;
	sub.s32 	%r137, %r132, %r127;
	setp.gt.s32 	%p5, %r4, %r136;
	setp.gt.s32 	%p6, %r135, %r137;
	or.pred  	%p7, %p5, %p6;
	@%p7 bra 	$L__BB5_125;
	add.s32 	%r9, %r126, %r4;
	add.s32 	%r10, %r127, %r135;
	or.b32  	%r139, %r9, %r10;
	ld.const.u32 	%r140, [d_grid_size_x];
	setp.ge.u32 	%p8, %r9, %r140;
	setp.lt.s32 	%p9, %r139, 0;
	ld.const.u32 	%r141, [d_grid_size_y];
	setp.ge.u32 	%p10, %r10, %r141;
	or.pred  	%p11, %p8, %p10;
	or.pred  	%p12, %p11, %p9;
	@%p12 bra 	$L__BB5_125;
	setp.gt.s32 	%p13, %r335, %r129;
	mul.lo.s32 	%r13, %r8, %r135;
	add.s32 	%r14, %r13, %r4;
	mul.wide.s32 	%rd6, %r14, 4;
	add.s64 	%rd2, %rd1, %rd6;
	@%p13 bra 	$L__BB5_9;
	ld.const.u32 	%r142, [d_grid_size_z];
	mad.lo.s32 	%r143, %r140, %r10, %r9;
	mul.lo.s32 	%r15, %r143, %r142;
	ld.const.f32 	%f1, [d_occupancy_threshold];
	ld.const.f32 	%f2, [d_free_threshold];
	cvta.to.global.u64 	%rd3, %rd4;
$L__BB5_4:
	add.s32 	%r144, %r15, %r335;
	mul.wide.s32 	%rd7, %r144, 4;
	add.s64 	%rd8, %rd3, %rd7;
	ld.global.f32 	%f3, [%rd8];
	setp.ltu.f32 	%p14, %f3, %f1;
	@%p14 bra 	$L__BB5_6;
	mov.b32 	%r145, 1065353216;
	st.global.u32 	[%rd2], %r145;
	bra.uni 	$L__BB5_9;
$L__BB5_6:
	setp.gtu.f32 	%p15, %f3, %f2;
	@%p15 bra 	$L__BB5_8;
	mov.b32 	%r146, 0;
	st.global.u32 	[%rd2], %r146;
$L__BB5_8:
	add.s32 	%r17, %r335, 1;
	setp.ne.s32 	%p16, %r335, %r129;
	mov.u32 	%r335, %r17;
	@%p16 bra 	$L__BB5_4;
$L__BB5_9:
	bar.sync 	0;
	shl.b32 	%r18, %r130, 1;
	add.s32 	%r19, %r18, %r5;
	setp.lt.s32 	%p17, %r3, %r130;
	setp.ge.s32 	%p18, %r4, %r130;
	and.pred  	%p1, %p17, %p18;
	add.s32 	%r20, %r130, %r6;
	mad.lo.s32 	%r147, %r19, %r3, %r20;
	shl.b32 	%r148, %r147, 2;
	mov.u32 	%r149, shared_voxel;
	add.s32 	%r21, %r149, %r148;
	not.pred 	%p19, %p1;
	@%p19 bra 	$L__BB5_11;
	sub.s32 	%r150, %r14, %r130;
	mul.wide.s32 	%rd9, %r150, 4;
	add.s64 	%rd10, %rd1, %rd9;
	ld.global.f32 	%f6, [%rd10];
	st.shared.f32 	[%r21], %f6;
$L__BB5_11:
	sub.s32 	%r151, %r2, %r130;
	setp.ge.u32 	%p20, %r3, %r151;
	add.s32 	%r22, %r130, %r4;
	setp.lt.u32 	%p21, %r22, %r140;
	and.pred  	%p2, %p20, %p21;
	add.s32 	%r152, %r18, %r3;
	mad.lo.s32 	%r153, %r152, %r19, %r20;
	shl.b32 	%r154, %r153, 2;
	add.s32 	%r23, %r149, %r154;
	not.pred 	%p22, %p2;
	@%p22 bra 	$L__BB5_13;
	add.s32 	%r156, %r22, %r13;
	mul.wide.s32 	%rd11, %r156, 4;
	add.s64 	%rd12, %rd1, %rd11;
	ld.global.f32 	%f7, [%rd12];
	st.shared.f32 	[%r23], %f7;
$L__BB5_13:
	setp.lt.s32 	%p23, %r6, %r130;
	setp.ge.s32 	%p24, %r135, %r130;
	and.pred  	%p3, %p23, %p24;
	add.s32 	%r24, %r130, %r3;
	mul.lo.s32 	%r25, %r19, %r24;
	add.s32 	%r157, %r25, %r6;
	shl.b32 	%r158, %r157, 2;
	add.s32 	%r26, %r149, %r158;
	not.pred 	%p25, %p3;
	@%p25 bra 	$L__BB5_15;
	sub.s32 	%r160, %r135, %r130;
	mad.lo.s32 	%r161, %r160, %r8, %r4;
	mul.wide.s32 	%rd13, %r161, 4;
	add.s64 	%rd14, %rd1, %rd13;
	ld.global.f32 	%f8, [%rd14];
	st.shared.f32 	[%r26], %f8;
$L__BB5_15:
	sub.s32 	%r162, %r5, %r130;
	setp.ge.u32 	%p26, %r6, %r162;
	add.s32 	%r27, %r130, %r135;
	setp.lt.u32 	%p27, %r27, %r141;
	and.pred  	%p4, %p26, %p27;
	shl.b32 	%r163, %r18, 2;
	add.s32 	%r28, %r26, %r163;
	not.pred 	%p28, %p4;
	@%p28 bra 	$L__BB5_17;
	mad.lo.s32 	%r164, %r27, %r8, %r4;
	mul.wide.s32 	%rd15, %r164, 4;
	add.s64 	%rd16, %rd1, %rd15;
	ld.global.f32 	%f9, [%rd16];
	st.shared.f32 	[%r28], %f9;
$L__BB5_17:
	ld.global.f32 	%f10, [%rd2];
	add.s32 	%r165, %r25, %r20;
	shl.b32 	%r166, %r165, 2;
	add.s32 	%r29, %r149, %r166;
	st.shared.f32 	[%r29], %f10;
	bar.sync 	0;
	ld.shared.f32 	%f26, [%r29];
	setp.neu.f32 	%p29, %f26, 0f3F800000;
	@%p29 bra 	$L__BB5_20;
	add.s32 	%r168, %r24, -1;
	mad.lo.s32 	%r169, %r19, %r168, %r20;
	shl.b32 	%r170, %r169, 2;
	add.s32 	%r172, %r149, %r170;
	ld.shared.f32 	%f12, [%r172+-4];
	setp.eq.f32 	%p30, %f12, 0f3F800000;
	selp.u32 	%r173, 1, 0, %p30;
	ld.shared.f32 	%f13, [%r29+-4];
	setp.eq.f32 	%p31, %f13, 0f3F800000;
	selp.u32 	%r174, 1, 0, %p31;
	add.s32 	%r175, %r174, %r173;
	shl.b32 	%r176, %r19, 2;
	add.s32 	%r177, %r29, %r176;
	ld.shared.f32 	%f14, [%r177+-4];
	setp.eq.f32 	%p32, %f14, 0f3F800000;
	selp.u32 	%r178, 1, 0, %p32;
	add.s32 	%r179, %r175, %r178;
	ld.shared.f32 	%f15, [%r172];
	setp.eq.f32 	%p33, %f15, 0f3F800000;
	selp.u32 	%r180, 1, 0, %p33;
	add.s32 	%r181, %r179, %r180;
	ld.shared.f32 	%f16, [%r177];
	setp.eq.f32 	%p34, %f16, 0f3F800000;
	selp.u32 	%r182, 1, 0, %p34;
	add.s32 	%r183, %r181, %r182;
	ld.shared.f32 	%f17, [%r172+4];
	setp.eq.f32 	%p35, %f17, 0f3F800000;
	selp.u32 	%r184, 1, 0, %p35;
	add.s32 	%r185, %r183, %r184;
	ld.shared.f32 	%f18, [%r29+4];
	setp.eq.f32 	%p36, %f18, 0f3F800000;
	selp.u32 	%r186, 1, 0, %p36;
	add.s32 	%r187, %r185, %r186;
	ld.shared.f32 	%f19, [%r177+4];
	setp.eq.f32 	%p37, %f19, 0f3F800000;
	selp.u32 	%r188, 1, 0, %p37;
	add.s32 	%r189, %r187, %r188;
	setp.gt.u32 	%p38, %r189, 1;
	mov.f32 	%f26, 0f3F800000;
	@%p38 bra 	$L__BB5_20;
	mov.b32 	%r190, 0;
	st.shared.u32 	[%r29], %r190;
	mov.f32 	%f26, 0f00000000;
$L__BB5_20:
	setp.neu.f32 	%p39, %f26, 0f3F800000;
	setp.lt.s32 	%p40, %r130, 0;
	or.pred  	%p41, %p39, %p40;
	@%p41 bra 	$L__BB5_60;
	add.s32 	%r191, %r18, 1;
	and.b32  	%r30, %r18, 6;
	and.b32  	%r31, %r191, -8;
	and.b32  	%r32, %r130, 1;
	mov.u32 	%r336, %r1;
$L__BB5_22:
	setp.lt.u32 	%p42, %r18, 7;
	add.s32 	%r34, %r336, %r3;
	add.s32 	%r192, %r24, %r336;
	mad.lo.s32 	%r35, %r192, %r19, %r130;
	mov.u32 	%r338, %r1;
	@%p42 bra 	$L__BB5_41;
	mov.u32 	%r338, %r1;
$L__BB5_24:
	.pragma "nounroll";
	setp.ge.u32 	%p43, %r34, %r2;
	add.s32 	%r37, %r338, %r6;
	setp.ge.u32 	%p44, %r37, %r5;
	add.s32 	%r194, %r35, %r37;
	shl.b32 	%r195, %r194, 2;
	add.s32 	%r38, %r149, %r195;
	or.pred  	%p45, %p43, %p44;
	@%p45 bra 	$L__BB5_26;
	mov.b32 	%r197, 1065353216;
	st.shared.u32 	[%r38], %r197;
$L__BB5_26:
	setp.ge.u32 	%p46, %r34, %r2;
	add.s32 	%r198, %r37, 1;
	setp.ge.u32 	%p47, %r198, %r5;
	or.pred  	%p48, %p46, %p47;
	@%p48 bra 	$L__BB5_28;
	mov.b32 	%r199, 1065353216;
	st.shared.u32 	[%r38+4], %r199;
$L__BB5_28:
	setp.ge.u32 	%p49, %r34, %r2;
	add.s32 	%r200, %r37, 2;
	setp.ge.u32 	%p50, %r200, %r5;
	or.pred  	%p51, %p49, %p50;
	@%p51 bra 	$L__BB5_30;
	mov.b32 	%r201, 1065353216;
	st.shared.u32 	[%r38+8], %r201;
$L__BB5_30:
	setp.ge.u32 	%p52, %r34, %r2;
	add.s32 	%r202, %r37, 3;
	setp.ge.u32 	%p53, %r202, %r5;
	or.pred  	%p54, %p52, %p53;
	@%p54 bra 	$L__BB5_32;
	mov.b32 	%r203, 1065353216;
	st.shared.u32 	[%r38+12], %r203;
$L__BB5_32:
	setp.ge.u32 	%p55, %r34, %r2;
	add.s32 	%r204, %r37, 4;
	setp.ge.u32 	%p56, %r204, %r5;
	or.pred  	%p57, %p55, %p56;
	@%p57 bra 	$L__BB5_34;
	mov.b32 	%r205, 1065353216;
	st.shared.u32 	[%r38+16], %r205;
$L__BB5_34:
	setp.ge.u32 	%p58, %r34, %r2;
	add.s32 	%r206, %r37, 5;
	setp.ge.u32 	%p59, %r206, %r5;
	or.pred  	%p60, %p58, %p59;
	@%p60 bra 	$L__BB5_36;
	mov.b32 	%r207, 1065353216;
	st.shared.u32 	[%r38+20], %r207;
$L__BB5_36:
	setp.ge.u32 	%p61, %r34, %r2;
	add.s32 	%r208, %r37, 6;
	setp.ge.u32 	%p62, %r208, %r5;
	or.pred  	%p63, %p61, %p62;
	@%p63 bra 	$L__BB5_38;
	mov.b32 	%r209, 1065353216;
	st.shared.u32 	[%r38+24], %r209;
$L__BB5_38:
	setp.ge.u32 	%p64, %r34, %r2;
	add.s32 	%r210, %r37, 7;
	setp.ge.u32 	%p65, %r210, %r5;
	or.pred  	%p66, %p64, %p65;
	@%p66 bra 	$L__BB5_40;
	mov.b32 	%r211, 1065353216;
	st.shared.u32 	[%r38+28], %r211;
$L__BB5_40:
	add.s32 	%r338, %r338, 8;
	add.s32 	%r212, %r338, %r130;
	setp.ne.s32 	%p67, %r212, %r31;
	@%p67 bra 	$L__BB5_24;
$L__BB5_41:
	setp.lt.u32 	%p68, %r30, 3;
	@%p68 bra 	$L__BB5_51;
	setp.ge.u32 	%p69, %r34, %r2;
	add.s32 	%r41, %r338, %r6;
	setp.ge.u32 	%p70, %r41, %r5;
	add.s32 	%r214, %r35, %r41;
	shl.b32 	%r215, %r214, 2;
	add.s32 	%r42, %r149, %r215;
	or.pred  	%p71, %p69, %p70;
	@%p71 bra 	$L__BB5_44;
	mov.b32 	%r217, 1065353216;
	st.shared.u32 	[%r42], %r217;
$L__BB5_44:
	setp.ge.u32 	%p72, %r34, %r2;
	add.s32 	%r218, %r41, 1;
	setp.ge.u32 	%p73, %r218, %r5;
	or.pred  	%p74, %p72, %p73;
	@%p74 bra 	$L__BB5_46;
	mov.b32 	%r219, 1065353216;
	st.shared.u32 	[%r42+4], %r219;
$L__BB5_46:
	setp.ge.u32 	%p75, %r34, %r2;
	add.s32 	%r220, %r41, 2;
	setp.ge.u32 	%p76, %r220, %r5;
	or.pred  	%p77, %p75, %p76;
	@%p77 bra 	$L__BB5_48;
	mov.b32 	%r221, 1065353216;
	st.shared.u32 	[%r42+8], %r221;
$L__BB5_48:
	setp.ge.u32 	%p78, %r34, %r2;
	add.s32 	%r222, %r41, 3;
	setp.ge.u32 	%p79, %r222, %r5;
	or.pred  	%p80, %p78, %p79;
	@%p80 bra 	$L__BB5_50;
	mov.b32 	%r223, 1065353216;
	st.shared.u32 	[%r42+12], %r223;
$L__BB5_50:
	add.s32 	%r338, %r338, 4;
$L__BB5_51:
	setp.eq.s32 	%p81, %r32, 0;
	@%p81 bra 	$L__BB5_57;
	setp.ge.u32 	%p82, %r34, %r2;
	add.s32 	%r45, %r338, %r6;
	setp.ge.u32 	%p83, %r45, %r5;
	add.s32 	%r225, %r35, %r45;
	shl.b32 	%r226, %r225, 2;
	add.s32 	%r46, %r149, %r226;
	or.pred  	%p84, %p82, %p83;
	@%p84 bra 	$L__BB5_54;
	mov.b32 	%r228, 1065353216;
	st.shared.u32 	[%r46], %r228;
$L__BB5_54:
	setp.ge.u32 	%p85, %r34, %r2;
	add.s32 	%r229, %r45, 1;
	setp.ge.u32 	%p86, %r229, %r5;
	or.pred  	%p87, %p85, %p86;
	@%p87 bra 	$L__BB5_56;
	mov.b32 	%r230, 1065353216;
	st.shared.u32 	[%r46+4], %r230;
$L__BB5_56:
	add.s32 	%r338, %r338, 2;
$L__BB5_57:
	setp.ge.u32 	%p88, %r34, %r2;
	add.s32 	%r49, %r338, %r6;
	setp.ge.u32 	%p89, %r49, %r5;
	or.pred  	%p90, %p88, %p89;
	@%p90 bra 	$L__BB5_59;
	add.s32 	%r232, %r35, %r49;
	shl.b32 	%r233, %r232, 2;
	add.s32 	%r235, %r149, %r233;
	mov.b32 	%r236, 1065353216;
	st.shared.u32 	[%r235], %r236;
$L__BB5_59:
	add.s32 	%r50, %r336, 1;
	setp.ne.s32 	%p91, %r336, %r130;
	mov.u32 	%r336, %r50;
	@%p91 bra 	$L__BB5_22;
$L__BB5_60:
	bar.sync 	0;
	@%p19 bra 	$L__BB5_77;
	ld.shared.f32 	%f21, [%r21];
	setp.neu.f32 	%p93, %f21, 0f3F800000;
	@%p93 bra 	$L__BB5_77;
	abs.s32 	%r238, %r130;
	add.s32 	%r51, %r130, %r238;
	add.s32 	%r239, %r51, 1;
	and.b32  	%r52, %r239, 15;
	add.s32 	%r53, %r52, -1;
	and.b32  	%r54, %r239, 7;
	add.s32 	%r55, %r54, -1;
	and.b32  	%r56, %r239, -16;
	and.b32  	%r57, %r239, 3;
	mov.b32 	%r341, 0;
$L__BB5_63:
	mov.u32 	%r58, %r341;
	setp.lt.u32 	%p94, %r51, 15;
	add.s32 	%r240, %r58, %r3;
	mad.lo.s32 	%r59, %r240, %r19, %r20;
	mov.u32 	%r343, %r1;
	@%p94 bra 	$L__BB5_66;
	mov.u32 	%r343, %r1;
$L__BB5_65:
	.pragma "nounroll";
	add.s32 	%r241, %r59, %r343;
	shl.b32 	%r242, %r241, 2;
	add.s32 	%r244, %r149, %r242;
	mov.b32 	%r245, 1065353216;
	st.shared.u32 	[%r244], %r245;
	st.shared.u32 	[%r244+4], %r245;
	st.shared.u32 	[%r244+8], %r245;
	st.shared.u32 	[%r244+12], %r245;
	st.shared.u32 	[%r244+16], %r245;
	st.shared.u32 	[%r244+20], %r245;
	st.shared.u32 	[%r244+24], %r245;
	st.shared.u32 	[%r244+28], %r245;
	st.shared.u32 	[%r244+32], %r245;
	st.shared.u32 	[%r244+36], %r245;
	st.shared.u32 	[%r244+40], %r245;
	st.shared.u32 	[%r244+44], %r245;
	st.shared.u32 	[%r244+48], %r245;
	st.shared.u32 	[%r244+52], %r245;
	st.shared.u32 	[%r244+56], %r245;
	st.shared.u32 	[%r244+60], %r245;
	add.s32 	%r343, %r343, 16;
	add.s32 	%r246, %r343, %r130;
	setp.ne.s32 	%p95, %r246, %r56;
	@%p95 bra 	$L__BB5_65;
$L__BB5_66:
	setp.eq.s32 	%p96, %r52, 0;
	@%p96 bra 	$L__BB5_76;
	setp.lt.u32 	%p97, %r53, 7;
	@%p97 bra 	$L__BB5_69;
	add.s32 	%r247, %r59, %r343;
	shl.b32 	%r248, %r247, 2;
	add.s32 	%r250, %r149, %r248;
	mov.b32 	%r251, 1065353216;
	st.shared.u32 	[%r250], %r251;
	st.shared.u32 	[%r250+4], %r251;
	st.shared.u32 	[%r250+8], %r251;
	st.shared.u32 	[%r250+12], %r251;
	st.shared.u32 	[%r250+16], %r251;
	st.shared.u32 	[%r250+20], %r251;
	st.shared.u32 	[%r250+24], %r251;
	st.shared.u32 	[%r250+28], %r251;
	add.s32 	%r343, %r343, 8;
$L__BB5_69:
	setp.eq.s32 	%p98, %r54, 0;
	@%p98 bra 	$L__BB5_76;
	setp.lt.u32 	%p99, %r55, 3;
	@%p99 bra 	$L__BB5_72;
	add.s32 	%r252, %r59, %r343;
	shl.b32 	%r253, %r252, 2;
	add.s32 	%r255, %r149, %r253;
	mov.b32 	%r256, 1065353216;
	st.shared.u32 	[%r255], %r256;
	st.shared.u32 	[%r255+4], %r256;
	st.shared.u32 	[%r255+8], %r256;
	st.shared.u32 	[%r255+12], %r256;
	add.s32 	%r343, %r343, 4;
$L__BB5_72:
	setp.eq.s32 	%p100, %r57, 0;
	@%p100 bra 	$L__BB5_76;
	setp.eq.s32 	%p101, %r57, 1;
	add.s32 	%r257, %r59, %r343;
	shl.b32 	%r258, %r257, 2;
	add.s32 	%r67, %r149, %r258;
	mov.b32 	%r260, 1065353216;
	st.shared.u32 	[%r67], %r260;
	@%p101 bra 	$L__BB5_76;
	setp.eq.s32 	%p102, %r57, 2;
	mov.b32 	%r261, 1065353216;
	st.shared.u32 	[%r67+4], %r261;
	@%p102 bra 	$L__BB5_76;
	mov.b32 	%r262, 1065353216;
	st.shared.u32 	[%r67+8], %r262;
$L__BB5_76:
	add.s32 	%r341, %r58, 1;
	setp.ne.s32 	%p103, %r58, %r130;
	@%p103 bra 	$L__BB5_63;
$L__BB5_77:
	@%p22 bra 	$L__BB5_90;
	ld.shared.f32 	%f22, [%r23];
	setp.neu.f32 	%p105, %f22, 0f3F800000;
	setp.lt.s32 	%p106, %r130, 0;
	or.pred  	%p107, %p105, %p106;
	@%p107 bra 	$L__BB5_90;
	add.s32 	%r69, %r24, %r130;
	add.s32 	%r263, %r18, 1;
	and.b32  	%r70, %r18, 14;
	and.b32  	%r71, %r18, 6;
	and.b32  	%r72, %r263, -16;
	and.b32  	%r73, %r130, 1;
	mov.u32 	%r346, %r1;
$L__BB5_80:
	setp.lt.u32 	%p108, %r18, 15;
	add.s32 	%r264, %r69, %r346;
	mad.lo.s32 	%r75, %r264, %r19, %r20;
	mov.u32 	%r348, %r1;
	@%p108 bra 	$L__BB5_83;
	mov.u32 	%r348, %r1;
$L__BB5_82:
	.pragma "nounroll";
	add.s32 	%r265, %r75, %r348;
	shl.b32 	%r266, %r265, 2;
	add.s32 	%r268, %r149, %r266;
	mov.b32 	%r269, 1065353216;
	st.shared.u32 	[%r268], %r269;
	st.shared.u32 	[%r268+4], %r269;
	st.shared.u32 	[%r268+8], %r269;
	st.shared.u32 	[%r268+12], %r269;
	st.shared.u32 	[%r268+16], %r269;
	st.shared.u32 	[%r268+20], %r269;
	st.shared.u32 	[%r268+24], %r269;
	st.shared.u32 	[%r268+28], %r269;
	st.shared.u32 	[%r268+32], %r269;
	st.shared.u32 	[%r268+36], %r269;
	st.shared.u32 	[%r268+40], %r269;
	st.shared.u32 	[%r268+44], %r269;
	st.shared.u32 	[%r268+48], %r269;
	st.shared.u32 	[%r268+52], %r269;
	st.shared.u32 	[%r268+56], %r269;
	st.shared.u32 	[%r268+60], %r269;
	add.s32 	%r348, %r348, 16;
	add.s32 	%r270, %r348, %r130;
	setp.ne.s32 	%p109, %r270, %r72;
	@%p109 bra 	$L__BB5_82;
$L__BB5_83:
	setp.lt.u32 	%p110, %r70, 7;
	@%p110 bra 	$L__BB5_85;
	add.s32 	%r271, %r75, %r348;
	shl.b32 	%r272, %r271, 2;
	add.s32 	%r274, %r149, %r272;
	mov.b32 	%r275, 1065353216;
	st.shared.u32 	[%r274], %r275;
	st.shared.u32 	[%r274+4], %r275;
	st.shared.u32 	[%r274+8], %r275;
	st.shared.u32 	[%r274+12], %r275;
	st.shared.u32 	[%r274+16], %r275;
	st.shared.u32 	[%r274+20], %r275;
	st.shared.u32 	[%r274+24], %r275;
	st.shared.u32 	[%r274+28], %r275;
	add.s32 	%r348, %r348, 8;
$L__BB5_85:
	setp.lt.u32 	%p111, %r71, 3;
	@%p111 bra 	$L__BB5_87;
	add.s32 	%r276, %r75, %r348;
	shl.b32 	%r277, %r276, 2;
	add.s32 	%r279, %r149, %r277;
	mov.b32 	%r280, 1065353216;
	st.shared.u32 	[%r279], %r280;
	st.shared.u32 	[%r279+4], %r280;
	st.shared.u32 	[%r279+8], %r280;
	st.shared.u32 	[%r279+12], %r280;
	add.s32 	%r348, %r348, 4;
$L__BB5_87:
	setp.eq.s32 	%p112, %r73, 0;
	add.s32 	%r281, %r75, %r348;
	shl.b32 	%r282, %r281, 2;
	add.s32 	%r83, %r149, %r282;
	mov.b32 	%r284, 1065353216;
	st.shared.u32 	[%r83], %r284;
	@%p112 bra 	$L__BB5_89;
	mov.b32 	%r285, 1065353216;
	st.shared.u32 	[%r83+4], %r285;
	st.shared.u32 	[%r83+8], %r285;
$L__BB5_89:
	add.s32 	%r84, %r346, 1;
	setp.ne.s32 	%p113, %r346, 0;
	mov.u32 	%r346, %r84;
	@%p113 bra 	$L__BB5_80;
$L__BB5_90:
	@%p25 bra 	$L__BB5_107;
	ld.shared.f32 	%f23, [%r26];
	setp.neu.f32 	%p115, %f23, 0f3F800000;
	setp.lt.s32 	%p116, %r130, %r1;
	or.pred  	%p117, %p115, %p116;
	@%p117 bra 	$L__BB5_107;
	add.s32 	%r286, %r130, 1;
	and.b32  	%r85, %r286, 15;
	add.s32 	%r86, %r85, -1;
	and.b32  	%r87, %r286, 7;
	add.s32 	%r88, %r87, -1;
	and.b32  	%r89, %r286, -16;
	and.b32  	%r90, %r286, 3;
	mov.u32 	%r351, %r1;
$L__BB5_93:
	mov.u32 	%r91, %r351;
	setp.lt.u32 	%p118, %r130, 15;
	add.s32 	%r288, %r24, %r91;
	mad.lo.s32 	%r92, %r288, %r19, %r6;
	mov.b32 	%r354, 0;
	@%p118 bra 	$L__BB5_96;
	mov.b32 	%r352, 0;
$L__BB5_95:
	.pragma "nounroll";
	add.s32 	%r290, %r92, %r352;
	shl.b32 	%r291, %r290, 2;
	add.s32 	%r293, %r149, %r291;
	mov.b32 	%r294, 1065353216;
	st.shared.u32 	[%r293], %r294;
	st.shared.u32 	[%r293+4], %r294;
	st.shared.u32 	[%r293+8], %r294;
	st.shared.u32 	[%r293+12], %r294;
	st.shared.u32 	[%r293+16], %r294;
	st.shared.u32 	[%r293+20], %r294;
	st.shared.u32 	[%r293+24], %r294;
	st.shared.u32 	[%r293+28], %r294;
	st.shared.u32 	[%r293+32], %r294;
	st.shared.u32 	[%r293+36], %r294;
	st.shared.u32 	[%r293+40], %r294;
	st.shared.u32 	[%r293+44], %r294;
	st.shared.u32 	[%r293+48], %r294;
	st.shared.u32 	[%r293+52], %r294;
	st.shared.u32 	[%r293+56], %r294;
	st.shared.u32 	[%r293+60], %r294;
	add.s32 	%r352, %r352, 16;
	setp.ne.s32 	%p119, %r352, %r89;
	mov.u32 	%r354, %r89;
	@%p119 bra 	$L__BB5_95;
$L__BB5_96:
	setp.eq.s32 	%p120, %r85, 0;
	@%p120 bra 	$L__BB5_106;
	setp.lt.u32 	%p121, %r86, 7;
	@%p121 bra 	$L__BB5_99;
	add.s32 	%r295, %r92, %r354;
	shl.b32 	%r296, %r295, 2;
	add.s32 	%r298, %r149, %r296;
	mov.b32 	%r299, 1065353216;
	st.shared.u32 	[%r298], %r299;
	st.shared.u32 	[%r298+4], %r299;
	st.shared.u32 	[%r298+8], %r299;
	st.shared.u32 	[%r298+12], %r299;
	st.shared.u32 	[%r298+16], %r299;
	st.shared.u32 	[%r298+20], %r299;
	st.shared.u32 	[%r298+24], %r299;
	st.shared.u32 	[%r298+28], %r299;
	add.s32 	%r354, %r354, 8;
$L__BB5_99:
	setp.eq.s32 	%p122, %r87, 0;
	@%p122 bra 	$L__BB5_106;
	setp.lt.u32 	%p123, %r88, 3;
	@%p123 bra 	$L__BB5_102;
	add.s32 	%r300, %r92, %r354;
	shl.b32 	%r301, %r300, 2;
	add.s32 	%r303, %r149, %r301;
	mov.b32 	%r304, 1065353216;
	st.shared.u32 	[%r303], %r304;
	st.shared.u32 	[%r303+4], %r304;
	st.shared.u32 	[%r303+8], %r304;
	st.shared.u32 	[%r303+12], %r304;
	add.s32 	%r354, %r354, 4;
$L__BB5_102:
	setp.eq.s32 	%p124, %r90, 0;
	@%p124 bra 	$L__BB5_106;
	setp.eq.s32 	%p125, %r90, 1;
	add.s32 	%r305, %r92, %r354;
	shl.b32 	%r306, %r305, 2;
	add.s32 	%r100, %r149, %r306;
	mov.b32 	%r308, 1065353216;
	st.shared.u32 	[%r100], %r308;
	@%p125 bra 	$L__BB5_106;
	setp.eq.s32 	%p126, %r90, 2;
	mov.b32 	%r309, 1065353216;
	st.shared.u32 	[%r100+4], %r309;
	@%p126 bra 	$L__BB5_106;
	mov.b32 	%r310, 1065353216;
	st.shared.u32 	[%r100+8], %r310;
$L__BB5_106:
	add.s32 	%r351, %r91, 1;
	setp.ne.s32 	%p127, %r91, %r130;
	@%p127 bra 	$L__BB5_93;
$L__BB5_107:
	@%p28 bra 	$L__BB5_124;
	setp.lt.s32 	%p129, %r130, 0;
	ld.shared.f32 	%f24, [%r28];
	setp.neu.f32 	%p130, %f24, 0f3F800000;
	or.pred  	%p131, %p130, %p129;
	@%p131 bra 	$L__BB5_124;
	add.s32 	%r102, %r20, %r130;
	add.s32 	%r311, %r130, 1;
	and.b32  	%r103, %r311, 15;
	add.s32 	%r104, %r103, -1;
	and.b32  	%r105, %r311, 7;
	add.s32 	%r106, %r105, -1;
	and.b32  	%r107, %r311, 3;
	and.b32  	%r312, %r311, -16;
	neg.s32 	%r108, %r312;
	mov.u32 	%r356, %r1;
$L__BB5_110:
	mov.u32 	%r109, %r356;
	setp.lt.u32 	%p132, %r130, 15;
	add.s32 	%r313, %r24, %r109;
	mul.lo.s32 	%r110, %r313, %r19;
	add.s32 	%r111, %r102, %r110;
	mov.u32 	%r360, %r1;
	@%p132 bra 	$L__BB5_113;
	add.s32 	%r314, %r20, %r110;
	shl.b32 	%r315, %r314, 2;
	add.s32 	%r317, %r149, %r315;
	add.s32 	%r357, %r317, 32;
	mov.u32 	%r358, %r108;
	mov.u32 	%r360, %r1;
$L__BB5_112:
	.pragma "nounroll";
	mov.b32 	%r318, 1065353216;
	st.shared.u32 	[%r357+-32], %r318;
	st.shared.u32 	[%r357+-28], %r318;
	st.shared.u32 	[%r357+-24], %r318;
	st.shared.u32 	[%r357+-20], %r318;
	st.shared.u32 	[%r357+-16], %r318;
	st.shared.u32 	[%r357+-12], %r318;
	st.shared.u32 	[%r357+-8], %r318;
	st.shared.u32 	[%r357+-4], %r318;
	st.shared.u32 	[%r357], %r318;
	st.shared.u32 	[%r357+4], %r318;
	st.shared.u32 	[%r357+8], %r318;
	st.shared.u32 	[%r357+12], %r318;
	st.shared.u32 	[%r357+16], %r318;
	st.shared.u32 	[%r357+20], %r318;
	st.shared.u32 	[%r357+24], %r318;
	st.shared.u32 	[%r357+28], %r318;
	add.s32 	%r360, %r360, 16;
	add.s32 	%r358, %r358, 16;
	add.s32 	%r357, %r357, 64;
	setp.ne.s32 	%p133, %r358, 0;
	@%p133 bra 	$L__BB5_112;
$L__BB5_113:
	setp.eq.s32 	%p134, %r103, 0;
	@%p134 bra 	$L__BB5_123;
	setp.lt.u32 	%p135, %r104, 7;
	@%p135 bra 	$L__BB5_116;
	add.s32 	%r319, %r111, %r360;
	shl.b32 	%r320, %r319, 2;
	add.s32 	%r322, %r149, %r320;
	mov.b32 	%r323, 1065353216;
	st.shared.u32 	[%r322], %r323;
	st.shared.u32 	[%r322+4], %r323;
	st.shared.u32 	[%r322+8], %r323;
	st.shared.u32 	[%r322+12], %r323;
	st.shared.u32 	[%r322+16], %r323;
	st.shared.u32 	[%r322+20], %r323;
	st.shared.u32 	[%r322+24], %r323;
	st.shared.u32 	[%r322+28], %r323;
	add.s32 	%r360, %r360, 8;
$L__BB5_116:
	setp.eq.s32 	%p136, %r105, 0;
	@%p136 bra 	$L__BB5_123;
	setp.lt.u32 	%p137, %r106, 3;
	@%p137 bra 	$L__BB5_119;
	add.s32 	%r324, %r111, %r360;
	shl.b32 	%r325, %r324, 2;
	add.s32 	%r327, %r149, %r325;
	mov.b32 	%r328, 1065353216;
	st.shared.u32 	[%r327], %r328;
	st.shared.u32 	[%r327+4], %r328;
	st.shared.u32 	[%r327+8], %r328;
	st.shared.u32 	[%r327+12], %r328;
	add.s32 	%r360, %r360, 4;
$L__BB5_119:
	setp.eq.s32 	%p138, %r107, 0;
	@%p138 bra 	$L__BB5_123;
	setp.eq.s32 	%p139, %r107, 1;
	add.s32 	%r329, %r111, %r360;
	shl.b32 	%r330, %r329, 2;
	add.s32 	%r124, %r149, %r330;
	mov.b32 	%r332, 1065353216;
	st.shared.u32 	[%r124], %r332;
	@%p139 bra 	$L__BB5_123;
	setp.eq.s32 	%p140, %r107, 2;
	mov.b32 	%r333, 1065353216;
	st.shared.u32 	[%r124+4], %r333;
	@%p140 bra 	$L__BB5_123;
	mov.b32 	%r334, 1065353216;
	st.shared.u32 	[%r124+8], %r334;
$L__BB5_123:
	add.s32 	%r356, %r109, 1;
	setp.ne.s32 	%p141, %r109, %r130;
	@%p141 bra 	$L__BB5_110;
$L__BB5_124:
	bar.sync 	0;
	ld.shared.f32 	%f25, [%r29];
	st.global.f32 	[%rd2], %f25;
$L__BB5_125:
	ret;

}
	// .globl	_Z14edt_col_kernelPfS_ii
.visible .entry _Z14edt_col_kernelPfS_ii(
	.param .u64 .ptr .align 1 _Z14edt_col_kernelPfS_ii_param_0,
	.param .u64 .ptr .align 1 _Z14edt_col_kernelPfS_ii_param_1,
	.param .u32 _Z14edt_col_kernelPfS_ii_param_2,
	.param .u32 _Z14edt_col_kernelPfS_ii_param_3
)
{
	.reg .pred 	%p<41>;
	.reg .b16 	%rs<28>;
	.reg .b32 	%r<204>;
	.reg .b32 	%f<189>;
	.reg .b64 	%rd<9>;

	ld.param.u64 	%rd3, [_Z14edt_col_kernelPfS_ii_param_0];
	ld.param.u64 	%rd4, [_Z14edt_col_kernelPfS_ii_param_1];
	ld.param.u32 	%r71, [_Z14edt_col_kernelPfS_ii_param_2];
	ld.param.u32 	%r72, [_Z14edt_col_kernelPfS_ii_param_3];
	mov.u32 	%r73, %ctaid.x;
	mov.u32 	%r1, %ntid.x;
	mov.u32 	%r185, %tid.x;
	mad.lo.s32 	%r3, %r73, %r1, %r185;
	mov.u32 	%r4, %ctaid.y;
	setp.ge.s32 	%p1, %r3, %r72;
	setp.ge.s32 	%p2, %r4, %r71;
	or.pred  	%p3, %p2, %p1;
	@%p3 bra 	$L__BB6_60;
	add.s32 	%r74, %r1, %r72;
	add.s32 	%r75, %r74, -1;
	div.u32 	%r76, %r75, %r1;
	add.s32 	%r77, %r76, %r3;
	min.s32 	%r5, %r77, %r72;
	setp.ge.s32 	%p4, %r185, %r72;
	@%p4 bra 	$L__BB6_4;
	cvta.to.global.u64 	%rd1, %rd3;
	mov.u32 	%r80, img_col;
$L__BB6_3:
	mad.lo.s32 	%r78, %r185, %r71, %r4;
	mul.wide.s32 	%rd5, %r78, 4;
	add.s64 	%rd6, %rd1, %rd5;
	ld.global.f32 	%f51, [%rd6];
	shl.b32 	%r79, %r185, 2;
	add.s32 	%r81, %r80, %r79;
	st.shared.f32 	[%r81], %f51;
	add.s32 	%r185, %r185, %r1;
	setp.lt.s32 	%p5, %r185, %r72;
	@%p5 bra 	$L__BB6_3;
$L__BB6_4:
	bar.sync 	0;
	setp.ge.s32 	%p6, %r3, %r5;
	@%p6 bra 	$L__BB6_60;
	not.b32 	%r83, %r3;
	add.s32 	%r8, %r72, %r83;
	add.s32 	%r9, %r72, -2;
	cvt.u16.u32 	%rs15, %r72;
	cvt.u16.u32 	%rs1, %r3;
	xor.b16  	%rs16, %rs1, 7;
	add.s16 	%rs2, %rs16, %rs15;
	xor.b16  	%rs17, %rs1, 3;
	add.s16 	%rs4, %rs17, %rs15;
	cvta.to.global.u64 	%rd2, %rd4;
	mov.b32 	%r186, 0;
	mov.b16 	%rs26, 0;
	mov.u16 	%rs27, %rs26;
	mov.u32 	%r187, %r3;
$L__BB6_6:
	cvt.u16.u32 	%rs18, %r1;
	mul.lo.s16 	%rs7, %rs26, %rs18;
	mul.lo.s16 	%rs8, %rs27, %rs18;
	mul.lo.s32 	%r12, %r1, %r186;
	sub.s32 	%r13, %r8, %r12;
	shl.b32 	%r84, %r187, 2;
	mov.u32 	%r85, img_col;
	add.s32 	%r14, %r85, %r84;
	ld.shared.f32 	%f173, [%r14];
	sub.s32 	%r86, %r187, %r72;
	setp.gt.s32 	%p7, %r86, -2;
	@%p7 bra 	$L__BB6_47;
	add.s32 	%r88, %r3, %r12;
	sub.s32 	%r89, %r9, %r88;
	setp.lt.u32 	%p8, %r89, 7;
	mov.b32 	%r194, 1;
	mov.u32 	%r195, %r194;
	@%p8 bra 	$L__BB6_26;
	mov.b32 	%r194, 1;
$L__BB6_9:
	.pragma "nounroll";
	add.s32 	%r41, %r195, %r187;
	setp.ge.s32 	%p9, %r41, %r72;
	shl.b32 	%r91, %r195, 2;
	add.s32 	%r42, %r14, %r91;
	@%p9 bra 	$L__BB6_11;
	ld.shared.f32 	%f53, [%r42];
	cvt.rn.f32.u32 	%f54, %r194;
	add.f32 	%f55, %f53, %f54;
	min.f32 	%f173, %f173, %f55;
$L__BB6_11:
	shl.b32 	%r43, %r195, 1;
	or.b32  	%r92, %r43, 1;
	add.s32 	%r44, %r92, %r194;
	sub.s32 	%r45, %r92, %r195;
	add.s32 	%r93, %r41, 1;
	setp.ge.s32 	%p10, %r93, %r72;
	@%p10 bra 	$L__BB6_13;
	ld.shared.f32 	%f56, [%r42+4];
	cvt.rn.f32.u32 	%f57, %r44;
	add.f32 	%f58, %f56, %f57;
	min.f32 	%f173, %f173, %f58;
$L__BB6_13:
	add.s32 	%r94, %r43, %r44;
	add.s32 	%r46, %r94, 3;
	add.s32 	%r95, %r41, 2;
	setp.ge.s32 	%p11, %r95, %r72;
	@%p11 bra 	$L__BB6_15;
	ld.shared.f32 	%f59, [%r42+8];
	cvt.rn.f32.u32 	%f60, %r46;
	add.f32 	%f61, %f59, %f60;
	min.f32 	%f173, %f173, %f61;
$L__BB6_15:
	add.s32 	%r96, %r43, %r46;
	add.s32 	%r47, %r96, 5;
	add.s32 	%r97, %r41, 3;
	setp.ge.s32 	%p12, %r97, %r72;
	@%p12 bra 	$L__BB6_17;
	ld.shared.f32 	%f62, [%r42+12];
	cvt.rn.f32.u32 	%f63, %r47;
	add.f32 	%f64, %f62, %f63;
	min.f32 	%f173, %f173, %f64;
$L__BB6_17:
	add.s32 	%r98, %r43, %r47;
	add.s32 	%r48, %r98, 7;
	add.s32 	%r99, %r41, 4;
	setp.ge.s32 	%p13, %r99, %r72;
	@%p13 bra 	$L__BB6_19;
	ld.shared.f32 	%f65, [%r42+16];
	cvt.rn.f32.u32 	%f66, %r48;
	add.f32 	%f67, %f65, %f66;
	min.f32 	%f173, %f173, %f67;
$L__BB6_19:
	add.s32 	%r100, %r43, %r48;
	add.s32 	%r49, %r100, 9;
	add.s32 	%r101, %r41, 5;
	setp.ge.s32 	%p14, %r101, %r72;
	@%p14 bra 	$L__BB6_21;
	ld.shared.f32 	%f68, [%r42+20];
	cvt.rn.f32.u32 	%f69, %r49;
	add.f32 	%f70, %f68, %f69;
	min.f32 	%f173, %f173, %f70;
$L__BB6_21:
	add.s32 	%r102, %r43, %r49;
	add.s32 	%r50, %r102, 11;
	add.s32 	%r103, %r41, 6;
	setp.ge.s32 	%p15, %r103, %r72;
	@%p15 bra 	$L__BB6_23;
	ld.shared.f32 	%f71, [%r42+24];
	cvt.rn.f32.u32 	%f72, %r50;
	add.f32 	%f73, %f71, %f72;
	min.f32 	%f173, %f173, %f73;
$L__BB6_23:
	add.s32 	%r104, %r43, %r50;
	add.s32 	%r51, %r104, 13;
	add.s32 	%r105, %r41, 7;
	setp.ge.s32 	%p16, %r105, %r72;
	@%p16 bra 	$L__BB6_25;
	ld.shared.f32 	%f74, [%r42+28];
	cvt.rn.f32.u32 	%f75, %r51;
	add.f32 	%f76, %f74, %f75;
	min.f32 	%f173, %f173, %f76;
$L__BB6_25:
	add.s32 	%r106, %r43, %r51;
	add.s32 	%r194, %r106, 15;
	add.s32 	%r195, %r45, 7;
	add.s32 	%r107, %r45, 6;
	and.b32  	%r108, %r13, -8;
	setp.eq.s32 	%p17, %r107, %r108;
	@%p17 bra 	$L__BB6_26;
	bra.uni 	$L__BB6_9;
$L__BB6_26:
	and.b32  	%r109, %r13, 7;
	setp.eq.s32 	%p18, %r109, 0;
	@%p18 bra 	$L__BB6_47;
	sub.s16 	%rs19, %rs2, %rs8;
	cvt.u32.u16 	%r110, %rs19;
	and.b32  	%r17, %r110, 7;
	add.s32 	%r111, %r17, -1;
	setp.lt.u32 	%p19, %r111, 3;
	@%p19 bra 	$L__BB6_37;
	add.s32 	%r18, %r195, %r187;
	setp.ge.s32 	%p20, %r18, %r72;
	shl.b32 	%r112, %r195, 2;
	add.s32 	%r19, %r14, %r112;
	@%p20 bra 	$L__BB6_30;
	ld.shared.f32 	%f78, [%r19];
	cvt.rn.f32.u32 	%f79, %r194;
	add.f32 	%f80, %f78, %f79;
	min.f32 	%f173, %f173, %f80;
$L__BB6_30:
	shl.b32 	%r20, %r195, 1;
	or.b32  	%r113, %r20, 1;
	add.s32 	%r21, %r113, %r194;
	sub.s32 	%r22, %r113, %r195;
	add.s32 	%r114, %r18, 1;
	setp.ge.s32 	%p21, %r114, %r72;
	@%p21 bra 	$L__BB6_32;
	ld.shared.f32 	%f81, [%r19+4];
	cvt.rn.f32.u32 	%f82, %r21;
	add.f32 	%f83, %f81, %f82;
	min.f32 	%f173, %f173, %f83;
$L__BB6_32:
	add.s32 	%r115, %r20, %r21;
	add.s32 	%r23, %r115, 3;
	add.s32 	%r116, %r18, 2;
	setp.ge.s32 	%p22, %r116, %r72;
	@%p22 bra 	$L__BB6_34;
	ld.shared.f32 	%f84, [%r19+8];
	cvt.rn.f32.u32 	%f85, %r23;
	add.f32 	%f86, %f84, %f85;
	min.f32 	%f173, %f173, %f86;
$L__BB6_34:
	add.s32 	%r117, %r20, %r23;
	add.s32 	%r24, %r117, 5;
	add.s32 	%r118, %r18, 3;
	setp.ge.s32 	%p23, %r118, %r72;
	@%p23 bra 	$L__BB6_36;
	ld.shared.f32 	%f87, [%r19+12];
	cvt.rn.f32.u32 	%f88, %r24;
	add.f32 	%f89, %f87, %f88;
	min.f32 	%f173, %f173, %f89;
$L__BB6_36:
	add.s32 	%r119, %r20, %r24;
	add.s32 	%r194, %r119, 7;
	add.s32 	%r195, %r22, 3;
$L__BB6_37:
	and.b32  	%r120, %r17, 3;
	setp.eq.s32 	%p24, %r120, 0;
	@%p24 bra 	$L__BB6_47;
	sub.s16 	%rs9, %rs4, %rs7;
	and.b16  	%rs20, %rs9, 3;
	setp.eq.s16 	%p25, %rs20, 1;
	@%p25 bra 	$L__BB6_44;
	add.s32 	%r29, %r195, %r187;
	setp.ge.s32 	%p26, %r29, %r72;
	shl.b32 	%r121, %r195, 2;
	add.s32 	%r30, %r14, %r121;
	@%p26 bra 	$L__BB6_41;
	ld.shared.f32 	%f91, [%r30];
	cvt.rn.f32.u32 	%f92, %r194;
	add.f32 	%f93, %f91, %f92;
	min.f32 	%f173, %f173, %f93;
$L__BB6_41:
	shl.b32 	%r31, %r195, 1;
	or.b32  	%r122, %r31, 1;
	add.s32 	%r32, %r122, %r194;
	sub.s32 	%r33, %r122, %r195;
	add.s32 	%r123, %r29, 1;
	setp.ge.s32 	%p27, %r123, %r72;
	@%p27 bra 	$L__BB6_43;
	ld.shared.f32 	%f94, [%r30+4];
	cvt.rn.f32.u32 	%f95, %r32;
	add.f32 	%f96, %f94, %f95;
	min.f32 	%f173, %f173, %f96;
$L__BB6_43:
	add.s32 	%r124, %r31, %r32;
	add.s32 	%r194, %r124, 3;
	add.s32 	%r195, %r33, 1;
$L__BB6_44:
	and.b16  	%rs21, %rs9, 1;
	setp.eq.b16 	%p28, %rs21, 1;
	not.pred 	%p29, %p28;
	@%p29 bra 	$L__BB6_47;
	add.s32 	%r125, %r195, %r187;
	setp.ge.s32 	%p30, %r125, %r72;
	@%p30 bra 	$L__BB6_47;
	shl.b32 	%r126, %r195, 2;
	add.s32 	%r127, %r14, %r126;
	ld.shared.f32 	%f97, [%r127];
	cvt.rn.f32.u32 	%f98, %r194;
	add.f32 	%f99, %f97, %f98;
	min.f32 	%f173, %f173, %f99;
$L__BB6_47:
	setp.lt.s32 	%p31, %r187, 1;
	@%p31 bra 	$L__BB6_59;
	add.s32 	%r129, %r3, %r12;
	add.s32 	%r130, %r129, -1;
	setp.lt.u32 	%p32, %r130, 7;
	mov.b32 	%r198, 1;
	mov.u32 	%r199, %r198;
	@%p32 bra 	$L__BB6_51;
	and.b32  	%r38, %r187, 2147483640;
	mov.b32 	%r198, 1;
$L__BB6_50:
	.pragma "nounroll";
	sub.s32 	%r132, %r187, %r199;
	shl.b32 	%r133, %r132, 2;
	add.s32 	%r135, %r85, %r133;
	ld.shared.f32 	%f101, [%r135];
	cvt.rn.f32.u32 	%f102, %r198;
	add.f32 	%f103, %f101, %f102;
	min.f32 	%f104, %f173, %f103;
	shl.b32 	%r136, %r199, 1;
	or.b32  	%r137, %r136, 1;
	add.s32 	%r138, %r137, %r198;
	sub.s32 	%r139, %r137, %r199;
	ld.shared.f32 	%f105, [%r135+-4];
	cvt.rn.f32.u32 	%f106, %r138;
	add.f32 	%f107, %f105, %f106;
	min.f32 	%f108, %f104, %f107;
	add.s32 	%r140, %r136, %r138;
	add.s32 	%r141, %r140, 3;
	ld.shared.f32 	%f109, [%r135+-8];
	cvt.rn.f32.u32 	%f110, %r141;
	add.f32 	%f111, %f109, %f110;
	min.f32 	%f112, %f108, %f111;
	add.s32 	%r142, %r136, %r141;
	add.s32 	%r143, %r142, 5;
	ld.shared.f32 	%f113, [%r135+-12];
	cvt.rn.f32.u32 	%f114, %r143;
	add.f32 	%f115, %f113, %f114;
	min.f32 	%f116, %f112, %f115;
	add.s32 	%r144, %r136, %r143;
	add.s32 	%r145, %r144, 7;
	ld.shared.f32 	%f117, [%r135+-16];
	cvt.rn.f32.u32 	%f118, %r145;
	add.f32 	%f119, %f117, %f118;
	min.f32 	%f120, %f116, %f119;
	add.s32 	%r146, %r136, %r145;
	add.s32 	%r147, %r146, 9;
	ld.shared.f32 	%f121, [%r135+-20];
	cvt.rn.f32.u32 	%f122, %r147;
	add.f32 	%f123, %f121, %f122;
	min.f32 	%f124, %f120, %f123;
	add.s32 	%r148, %r136, %r147;
	add.s32 	%r149, %r148, 11;
	ld.shared.f32 	%f125, [%r135+-24];
	cvt.rn.f32.u32 	%f126, %r149;
	add.f32 	%f127, %f125, %f126;
	min.f32 	%f128, %f124, %f127;
	add.s32 	%r150, %r136, %r149;
	add.s32 	%r151, %r150, 13;
	ld.shared.f32 	%f129, [%r135+-28];
	cvt.rn.f32.u32 	%f130, %r151;
	add.f32 	%f131, %f129, %f130;
	min.f32 	%f173, %f128, %f131;
	add.s32 	%r152, %r136, %r151;
	add.s32 	%r198, %r152, 15;
	add.s32 	%r199, %r139, 7;
	add.s32 	%r153, %r139, 6;
	setp.ne.s32 	%p33, %r153, %r38;
	@%p33 bra 	$L__BB6_50;
$L__BB6_51:
	and.b32  	%r154, %r187, 7;
	setp.eq.s32 	%p34, %r154, 0;
	@%p34 bra 	$L__BB6_59;
	cvt.u16.u32 	%rs22, %r1;
	mad.lo.s16 	%rs23, %rs27, %rs22, %rs1;
	cvt.u32.u16 	%r155, %rs23;
	and.b32  	%r60, %r155, 7;
	add.s32 	%r156, %r60, -1;
	setp.lt.u32 	%p35, %r156, 3;
	@%p35 bra 	$L__BB6_54;
	sub.s32 	%r157, %r187, %r199;
	shl.b32 	%r158, %r157, 2;
	add.s32 	%r160, %r85, %r158;
	ld.shared.f32 	%f133, [%r160];
	cvt.rn.f32.u32 	%f134, %r198;
	add.f32 	%f135, %f133, %f134;
	min.f32 	%f136, %f173, %f135;
	shl.b32 	%r161, %r199, 1;
	or.b32  	%r162, %r161, 1;
	add.s32 	%r163, %r162, %r198;
	sub.s32 	%r164, %r162, %r199;
	ld.shared.f32 	%f137, [%r160+-4];
	cvt.rn.f32.u32 	%f138, %r163;
	add.f32 	%f139, %f137, %f138;
	min.f32 	%f140, %f136, %f139;
	add.s32 	%r165, %r161, %r163;
	add.s32 	%r166, %r165, 3;
	ld.shared.f32 	%f141, [%r160+-8];
	cvt.rn.f32.u32 	%f142, %r166;
	add.f32 	%f143, %f141, %f142;
	min.f32 	%f144, %f140, %f143;
	add.s32 	%r167, %r161, %r166;
	add.s32 	%r168, %r167, 5;
	ld.shared.f32 	%f145, [%r160+-12];
	cvt.rn.f32.u32 	%f146, %r168;
	add.f32 	%f147, %f145, %f146;
	min.f32 	%f173, %f144, %f147;
	add.s32 	%r169, %r161, %r168;
	add.s32 	%r198, %r169, 7;
	add.s32 	%r199, %r164, 3;
$L__BB6_54:
	and.b32  	%r170, %r60, 3;
	setp.eq.s32 	%p36, %r170, 0;
	@%p36 bra 	$L__BB6_59;
	add.s16 	%rs10, %rs7, %rs1;
	and.b16  	%rs24, %rs10, 3;
	setp.eq.s16 	%p37, %rs24, 1;
	@%p37 bra 	$L__BB6_57;
	sub.s32 	%r171, %r187, %r199;
	shl.b32 	%r172, %r171, 2;
	add.s32 	%r174, %r85, %r172;
	ld.shared.f32 	%f149, [%r174];
	cvt.rn.f32.u32 	%f150, %r198;
	add.f32 	%f151, %f149, %f150;
	min.f32 	%f152, %f173, %f151;
	shl.b32 	%r175, %r199, 1;
	or.b32  	%r176, %r175, 1;
	add.s32 	%r177, %r176, %r198;
	sub.s32 	%r178, %r176, %r199;
	ld.shared.f32 	%f153, [%r174+-4];
	cvt.rn.f32.u32 	%f154, %r177;
	add.f32 	%f155, %f153, %f154;
	min.f32 	%f173, %f152, %f155;
	add.s32 	%r179, %r175, %r177;
	add.s32 	%r198, %r179, 3;
	add.s32 	%r199, %r178, 1;
$L__BB6_57:
	and.b16  	%rs25, %rs10, 1;
	setp.eq.b16 	%p38, %rs25, 1;
	not.pred 	%p39, %p38;
	@%p39 bra 	$L__BB6_59;
	sub.s32 	%r180, %r187, %r199;
	shl.b32 	%r181, %r180, 2;
	add.s32 	%r183, %r85, %r181;
	ld.shared.f32 	%f156, [%r183];
	cvt.rn.f32.u32 	%f157, %r198;
	add.f32 	%f158, %f156, %f157;
	min.f32 	%f173, %f173, %f158;
$L__BB6_59:
	mad.lo.s32 	%r184, %r187, %r71, %r4;
	mul.wide.s32 	%rd7, %r184, 4;
	add.s64 	%rd8, %rd2, %rd7;
	st.global.f32 	[%rd8], %f173;
	add.s32 	%r187, %r187, %r1;
	setp.lt.s32 	%p40, %r187, %r5;
	add.s32 	%r186, %r186, 1;
	add.s16 	%rs27, %rs27, 1;
	add.s16 	%rs26, %rs26, 1;
	@%p40 bra 	$L__BB6_6;
$L__BB6_60:
	ret;

}
	// .globl	_Z14edt_row_kernelPfii
.visible .entry _Z14edt_row_kernelPfii(
	.param .u64 .ptr .align 1 _Z14edt_row_kernelPfii_param_0,
	.param .u32 _Z14edt_row_kernelPfii_param_1,
	.param .u32 _Z14edt_row_kernelPfii_param_2
)
{
	.reg .pred 	%p<40>;
	.reg .b16 	%rs<28>;
	.reg .b32 	%r<206>;
	.reg .b32 	%f<189>;
	.reg .b64 	%rd<7>;

	ld.param.u64 	%rd2, [_Z14edt_row_kernelPfii_param_0];
	ld.param.u32 	%r72, [_Z14edt_row_kernelPfii_param_1];
	ld.param.u32 	%r73, [_Z14edt_row_kernelPfii_param_2];
	cvta.to.global.u64 	%rd1, %rd2;
	mov.u32 	%r74, %ctaid.x;
	mov.u32 	%r1, %ntid.x;
	mov.u32 	%r187, %tid.x;
	mad.lo.s32 	%r3, %r74, %r1, %r187;
	mov.u32 	%r75, %ctaid.y;
	mul.lo.s32 	%r4, %r72, %r75;
	setp.ge.s32 	%p1, %r3, %r72;
	@%p1 bra 	$L__BB7_61;
	div.s32 	%r76, %r4, %r72;
	setp.ge.s32 	%p2, %r76, %r73;
	@%p2 bra 	$L__BB7_61;
	add.s32 	%r77, %r1, %r72;
	add.s32 	%r78, %r77, -1;
	div.u32 	%r79, %r78, %r1;
	add.s32 	%r80, %r79, %r3;
	min.s32 	%r5, %r80, %r72;
	setp.ge.s32 	%p3, %r187, %r72;
	@%p3 bra 	$L__BB7_5;
	mov.u32 	%r83, imgRow;
$L__BB7_4:
	add.s32 	%r81, %r187, %r4;
	mul.wide.s32 	%rd3, %r81, 4;
	add.s64 	%rd4, %rd1, %rd3;
	ld.global.f32 	%f51, [%rd4];
	shl.b32 	%r82, %r187, 2;
	add.s32 	%r84, %r83, %r82;
	st.shared.f32 	[%r84], %f51;
	add.s32 	%r187, %r187, %r1;
	setp.lt.s32 	%p4, %r187, %r72;
	@%p4 bra 	$L__BB7_4;
$L__BB7_5:
	bar.sync 	0;
	setp.ge.s32 	%p5, %r3, %r5;
	@%p5 bra 	$L__BB7_61;
	not.b32 	%r86, %r3;
	add.s32 	%r8, %r72, %r86;
	add.s32 	%r9, %r72, -2;
	cvt.u16.u32 	%rs15, %r72;
	cvt.u16.u32 	%rs1, %r3;
	xor.b16  	%rs16, %rs1, 7;
	add.s16 	%rs2, %rs16, %rs15;
	xor.b16  	%rs17, %rs1, 3;
	add.s16 	%rs4, %rs17, %rs15;
	mov.b32 	%r188, 0;
	mov.b16 	%rs26, 0;
	mov.u16 	%rs27, %rs26;
	mov.u32 	%r189, %r3;
$L__BB7_7:
	cvt.u16.u32 	%rs18, %r1;
	mul.lo.s16 	%rs7, %rs26, %rs18;
	mul.lo.s16 	%rs8, %rs27, %rs18;
	mul.lo.s32 	%r12, %r1, %r188;
	sub.s32 	%r13, %r8, %r12;
	shl.b32 	%r87, %r189, 2;
	mov.u32 	%r88, imgRow;
	add.s32 	%r14, %r88, %r87;
	ld.shared.f32 	%f173, [%r14];
	sub.s32 	%r89, %r189, %r72;
	setp.gt.s32 	%p6, %r89, -2;
	@%p6 bra 	$L__BB7_48;
	add.s32 	%r91, %r3, %r12;
	sub.s32 	%r92, %r9, %r91;
	setp.lt.u32 	%p7, %r92, 7;
	mov.b32 	%r196, 1;
	mov.u32 	%r197, %r196;
	@%p7 bra 	$L__BB7_27;
	and.b32  	%r15, %r13, -8;
	mov.b32 	%r196, 1;
$L__BB7_10:
	.pragma "nounroll";
	add.s32 	%r42, %r197, %r189;
	setp.ge.s32 	%p8, %r42, %r72;
	shl.b32 	%r94, %r197, 2;
	add.s32 	%r43, %r14, %r94;
	@%p8 bra 	$L__BB7_12;
	ld.shared.f32 	%f53, [%r43];
	cvt.rn.f32.u32 	%f54, %r196;
	add.f32 	%f55, %f53, %f54;
	min.f32 	%f173, %f173, %f55;
$L__BB7_12:
	shl.b32 	%r44, %r197, 1;
	or.b32  	%r95, %r44, 1;
	add.s32 	%r45, %r95, %r196;
	sub.s32 	%r46, %r95, %r197;
	add.s32 	%r96, %r42, 1;
	setp.ge.s32 	%p9, %r96, %r72;
	@%p9 bra 	$L__BB7_14;
	ld.shared.f32 	%f56, [%r43+4];
	cvt.rn.f32.u32 	%f57, %r45;
	add.f32 	%f58, %f56, %f57;
	min.f32 	%f173, %f173, %f58;
$L__BB7_14:
	add.s32 	%r97, %r44, %r45;
	add.s32 	%r47, %r97, 3;
	add.s32 	%r98, %r42, 2;
	setp.ge.s32 	%p10, %r98, %r72;
	@%p10 bra 	$L__BB7_16;
	ld.shared.f32 	%f59, [%r43+8];
	cvt.rn.f32.u32 	%f60, %r47;
	add.f32 	%f61, %f59, %f60;
	min.f32 	%f173, %f173, %f61;
$L__BB7_16:
	add.s32 	%r99, %r44, %r47;
	add.s32 	%r48, %r99, 5;
	add.s32 	%r100, %r42, 3;
	setp.ge.s32 	%p11, %r100, %r72;
	@%p11 bra 	$L__BB7_18;
	ld.shared.f32 	%f62, [%r43+12];
	cvt.rn.f32.u32 	%f63, %r48;
	add.f32 	%f64, %f62, %f63;
	min.f32 	%f173, %f173, %f64;
$L__BB7_18:
	add.s32 	%r101, %r44, %r48;
	add.s32 	%r49, %r101, 7;
	add.s32 	%r102, %r42, 4;
	setp.ge.s32 	%p12, %r102, %r72;
	@%p12 bra 	$L__BB7_20;
	ld.shared.f32 	%f65, [%r43+16];
	cvt.rn.f32.u32 	%f66, %r49;
	add.f32 	%f67, %f65, %f66;
	min.f32 	%f173, %f173, %f67;
$L__BB7_20:
	add.s32 	%r103, %r44, %r49;
	add.s32 	%r50, %r103, 9;
	add.s32 	%r104, %r42, 5;
	setp.ge.s32 	%p13, %r104, %r72;
	@%p13 bra 	$L__BB7_22;
	ld.shared.f32 	%f68, [%r43+20];
	cvt.rn.f32.u32 	%f69, %r50;
	add.f32 	%f70, %f68, %f69;
	min.f32 	%f173, %f173, %f70;
$L__BB7_22:
	add.s32 	%r105, %r44, %r50;
	add.s32 	%r51, %r105, 11;
	add.s32 	%r106, %r42, 6;
	setp.ge.s32 	%p14, %r106, %r72;
	@%p14 bra 	$L__BB7_24;
	ld.shared.f32 	%f71, [%r43+24];
	cvt.rn.f32.u32 	%f72, %r51;
	add.f32 	%f73, %f71, %f72;
	min.f32 	%f173, %f173, %f73;
$L__BB7_24:
	add.s32 	%r107, %r44, %r51;
	add.s32 	%r52, %r107, 13;
	add.s32 	%r108, %r42, 7;
	setp.ge.s32 	%p15, %r108, %r72;
	@%p15 bra 	$L__BB7_26;
	ld.shared.f32 	%f74, [%r43+28];
	cvt.rn.f32.u32 	%f75, %r52;
	add.f32 	%f76, %f74, %f75;
	min.f32 	%f173, %f173, %f76;
$L__BB7_26:
	add.s32 	%r109, %r44, %r52;
	add.s32 	%r196, %r109, 15;
	add.s32 	%r197, %r46, 7;
	add.s32 	%r110, %r46, 6;
	setp.eq.s32 	%p16, %r110, %r15;
	@%p16 bra 	$L__BB7_27;
	bra.uni 	$L__BB7_10;
$L__BB7_27:
	and.b32  	%r111, %r13, 7;
	setp.eq.s32 	%p17, %r111, 0;
	@%p17 bra 	$L__BB7_48;
	sub.s16 	%rs19, %rs2, %rs8;
	cvt.u32.u16 	%r112, %rs19;
	and.b32  	%r18, %r112, 7;
	add.s32 	%r113, %r18, -1;
	setp.lt.u32 	%p18, %r113, 3;
	@%p18 bra 	$L__BB7_38;
	add.s32 	%r19, %r197, %r189;
	setp.ge.s32 	%p19, %r19, %r72;
	shl.b32 	%r114, %r197, 2;
	add.s32 	%r20, %r14, %r114;
	@%p19 bra 	$L__BB7_31;
	ld.shared.f32 	%f78, [%r20];
	cvt.rn.f32.u32 	%f79, %r196;
	add.f32 	%f80, %f78, %f79;
	min.f32 	%f173, %f173, %f80;
$L__BB7_31:
	shl.b32 	%r21, %r197, 1;
	or.b32  	%r115, %r21, 1;
	add.s32 	%r22, %r115, %r196;
	sub.s32 	%r23, %r115, %r197;
	add.s32 	%r116, %r19, 1;
	setp.ge.s32 	%p20, %r116, %r72;
	@%p20 bra 	$L__BB7_33;
	ld.shared.f32 	%f81, [%r20+4];
	cvt.rn.f32.u32 	%f82, %r22;
	add.f32 	%f83, %f81, %f82;
	min.f32 	%f173, %f173, %f83;
$L__BB7_33:
	add.s32 	%r117, %r21, %r22;
	add.s32 	%r24, %r117, 3;
	add.s32 	%r118, %r19, 2;
	setp.ge.s32 	%p21, %r118, %r72;
	@%p21 bra 	$L__BB7_35;
	ld.shared.f32 	%f84, [%r20+8];
	cvt.rn.f32.u32 	%f85, %r24;
	add.f32 	%f86, %f84, %f85;
	min.f32 	%f173, %f173, %f86;
$L__BB7_35:
	add.s32 	%r119, %r21, %r24;
	add.s32 	%r25, %r119, 5;
	add.s32 	%r120, %r19, 3;
	setp.ge.s32 	%p22, %r120, %r72;
	@%p22 bra 	$L__BB7_37;
	ld.shared.f32 	%f87, [%r20+12];
	cvt.rn.f32.u32 	%f88, %r25;
	add.f32 	%f89, %f87, %f88;
	min.f32 	%f173, %f173, %f89;
$L__BB7_37:
	add.s32 	%r121, %r21, %r25;
	add.s32 	%r196, %r121, 7;
	add.s32 	%r197, %r23, 3;
$L__BB7_38:
	and.b32  	%r122, %r18, 3;
	setp.eq.s32 	%p23, %r122, 0;
	@%p23 bra 	$L__BB7_48;
	sub.s16 	%rs9, %rs4, %rs7;
	and.b16  	%rs20, %rs9, 3;
	setp.eq.s16 	%p24, %rs20, 1;
	@%p24 bra 	$L__BB7_45;
	add.s32 	%r30, %r197, %r189;
	setp.ge.s32 	%p25, %r30, %r72;
	shl.b32 	%r123, %r197, 2;
	add.s32 	%r31, %r14, %r123;
	@%p25 bra 	$L__BB7_42;
	ld.shared.f32 	%f91, [%r31];
	cvt.rn.f32.u32 	%f92, %r196;
	add.f32 	%f93, %f91, %f92;
	min.f32 	%f173, %f173, %f93;
$L__BB7_42:
	shl.b32 	%r32, %r197, 1;
	or.b32  	%r124, %r32, 1;
	add.s32 	%r33, %r124, %r196;
	sub.s32 	%r34, %r124, %r197;
	add.s32 	%r125, %r30, 1;
	setp.ge.s32 	%p26, %r125, %r72;
	@%p26 bra 	$L__BB7_44;
	ld.shared.f32 	%f94, [%r31+4];
	cvt.rn.f32.u32 	%f95, %r33;
	add.f32 	%f96, %f94, %f95;
	min.f32 	%f173, %f173, %f96;
$L__BB7_44:
	add.s32 	%r126, %r32, %r33;
	add.s32 	%r196, %r126, 3;
	add.s32 	%r197, %r34, 1;
$L__BB7_45:
	and.b16  	%rs21, %rs9, 1;
	setp.eq.b16 	%p27, %rs21, 1;
	not.pred 	%p28, %p27;
	@%p28 bra 	$L__BB7_48;
	add.s32 	%r127, %r197, %r189;
	setp.ge.s32 	%p29, %r127, %r72;
	@%p29 bra 	$L__BB7_48;
	shl.b32 	%r128, %r197, 2;
	add.s32 	%r129, %r14, %r128;
	ld.shared.f32 	%f97, [%r129];
	cvt.rn.f32.u32 	%f98, %r196;
	add.f32 	%f99, %f97, %f98;
	min.f32 	%f173, %f173, %f99;
$L__BB7_48:
	setp.lt.s32 	%p30, %r189, 1;
	@%p30 bra 	$L__BB7_60;
	add.s32 	%r131, %r3, %r12;
	add.s32 	%r132, %r131, -1;
	setp.lt.u32 	%p31, %r132, 7;
	mov.b32 	%r200, 1;
	mov.u32 	%r201, %r200;
	@%p31 bra 	$L__BB7_52;
	and.b32  	%r39, %r189, 2147483640;
	mov.b32 	%r200, 1;
$L__BB7_51:
	.pragma "nounroll";
	sub.s32 	%r134, %r189, %r201;
	shl.b32 	%r135, %r134, 2;
	add.s32 	%r137, %r88, %r135;
	ld.shared.f32 	%f101, [%r137];
	cvt.rn.f32.u32 	%f102, %r200;
	add.f32 	%f103, %f101, %f102;
	min.f32 	%f104, %f173, %f103;
	shl.b32 	%r138, %r201, 1;
	or.b32  	%r139, %r138, 1;
	add.s32 	%r140, %r139, %r200;
	sub.s32 	%r141, %r139, %r201;
	ld.shared.f32 	%f105, [%r137+-4];
	cvt.rn.f32.u32 	%f106, %r140;
	add.f32 	%f107, %f105, %f106;
	min.f32 	%f108, %f104, %f107;
	add.s32 	%r142, %r138, %r140;
	add.s32 	%r143, %r142, 3;
	ld.shared.f32 	%f109, [%r137+-8];
	cvt.rn.f32.u32 	%f110, %r143;
	add.f32 	%f111, %f109, %f110;
	min.f32 	%f112, %f108, %f111;
	add.s32 	%r144, %r138, %r143;
	add.s32 	%r145, %r144, 5;
	ld.shared.f32 	%f113, [%r137+-12];
	cvt.rn.f32.u32 	%f114, %r145;
	add.f32 	%f115, %f113, %f114;
	min.f32 	%f116, %f112, %f115;
	add.s32 	%r146, %r138, %r145;
	add.s32 	%r147, %r146, 7;
	ld.shared.f32 	%f117, [%r137+-16];
	cvt.rn.f32.u32 	%f118, %r147;
	add.f32 	%f119, %f117, %f118;
	min.f32 	%f120, %f116, %f119;
	add.s32 	%r148, %r138, %r147;
	add.s32 	%r149, %r148, 9;
	ld.shared.f32 	%f121, [%r137+-20];
	cvt.rn.f32.u32 	%f122, %r149;
	add.f32 	%f123, %f121, %f122;
	min.f32 	%f124, %f120, %f123;
	add.s32 	%r150, %r138, %r149;
	add.s32 	%r151, %r150, 11;
	ld.shared.f32 	%f125, [%r137+-24];
	cvt.rn.f32.u32 	%f126, %r151;
	add.f32 	%f127, %f125, %f126;
	min.f32 	%f128, %f124, %f127;
	add.s32 	%r152, %r138, %r151;
	add.s32 	%r153, %r152, 13;
	ld.shared.f32 	%f129, [%r137+-28];
	cvt.rn.f32.u32 	%f130, %r153;
	add.f32 	%f131, %f129, %f130;
	min.f32 	%f173, %f128, %f131;
	add.s32 	%r154, %r138, %r153;
	add.s32 	%r200, %r154, 15;
	add.s32 	%r201, %r141, 7;
	add.s32 	%r155, %r141, 6;
	setp.ne.s32 	%p32, %r155, %r39;
	@%p32 bra 	$L__BB7_51;
$L__BB7_52:
	and.b32  	%r156, %r189, 7;
	setp.eq.s32 	%p33, %r156, 0;
	@%p33 bra 	$L__BB7_60;
	cvt.u16.u32 	%rs22, %r1;
	mad.lo.s16 	%rs23, %rs27, %rs22, %rs1;
	cvt.u32.u16 	%r157, %rs23;
	and.b32  	%r61, %r157, 7;
	add.s32 	%r158, %r61, -1;
	setp.lt.u32 	%p34, %r158, 3;
	@%p34 bra 	$L__BB7_55;
	sub.s32 	%r159, %r189, %r201;
	shl.b32 	%r160, %r159, 2;
	add.s32 	%r162, %r88, %r160;
	ld.shared.f32 	%f133, [%r162];
	cvt.rn.f32.u32 	%f134, %r200;
	add.f32 	%f135, %f133, %f134;
	min.f32 	%f136, %f173, %f135;
	shl.b32 	%r163, %r201, 1;
	or.b32  	%r164, %r163, 1;
	add.s32 	%r165, %r164, %r200;
	sub.s32 	%r166, %r164, %r201;
	ld.shared.f32 	%f137, [%r162+-4];
	cvt.rn.f32.u32 	%f138, %r165;
	add.f32 	%f139, %f137, %f138;
	min.f32 	%f140, %f136, %f139;
	add.s32 	%r167, %r163, %r165;
	add.s32 	%r168, %r167, 3;
	ld.shared.f32 	%f141, [%r162+-8];
	cvt.rn.f32.u32 	%f142, %r168;
	add.f32 	%f143, %f141, %f142;
	min.f32 	%f144, %f140, %f143;
	add.s32 	%r169, %r163, %r168;
	add.s32 	%r170, %r169, 5;
	ld.shared.f32 	%f145, [%r162+-12];
	cvt.rn.f32.u32 	%f146, %r170;
	add.f32 	%f147, %f145, %f146;
	min.f32 	%f173, %f144, %f147;
	add.s32 	%r171, %r163, %r170;
	add.s32 	%r200, %r171, 7;
	add.s32 	%r201, %r166, 3;
$L__BB7_55:
	and.b32  	%r172, %r61, 3;
	setp.eq.s32 	%p35, %r172, 0;
	@%p35 bra 	$L__BB7_60;
	add.s16 	%rs10, %rs7, %rs1;
	and.b16  	%rs24, %rs10, 3;
	setp.eq.s16 	%p36, %rs24, 1;
	@%p36 bra 	$L__BB7_58;
	sub.s32 	%r173, %r189, %r201;
	shl.b32 	%r174, %r173, 2;
	add.s32 	%r176, %r88, %r174;
	ld.shared.f32 	%f149, [%r176];
	cvt.rn.f32.u32 	%f150, %r200;
	add.f32 	%f151, %f149, %f150;
	min.f32 	%f152, %f173, %f151;
	shl.b32 	%r177, %r201, 1;
	or.b32  	%r178, %r177, 1;
	add.s32 	%r179, %r178, %r200;
	sub.s32 	%r180, %r178, %r201;
	ld.shared.f32 	%f153, [%r176+-4];
	cvt.rn.f32.u32 	%f154, %r179;
	add.f32 	%f155, %f153, %f154;
	min.f32 	%f173, %f152, %f155;
	add.s32 	%r181, %r177, %r179;
	add.s32 	%r200, %r181, 3;
	add.s32 	%r201, %r180, 1;
$L__BB7_58:
	and.b16  	%rs25, %rs10, 1;
	setp.eq.b16 	%p37, %rs25, 1;
	not.pred 	%p38, %p37;
	@%p38 bra 	$L__BB7_60;
	sub.s32 	%r182, %r189, %r201;
	shl.b32 	%r183, %r182, 2;
	add.s32 	%r185, %r88, %r183;
	ld.shared.f32 	%f156, [%r185];
	cvt.rn.f32.u32 	%f157, %r200;
	add.f32 	%f158, %f156, %f157;
	min.f32 	%f173, %f173, %f158;
$L__BB7_60:
	add.s32 	%r186, %r189, %r4;
	mul.wide.s32 	%rd5, %r186, 4;
	add.s64 	%rd6, %rd1, %rd5;
	st.global.f32 	[%rd6], %f173;
	add.s32 	%r189, %r189, %r1;
	setp.lt.s32 	%p39, %r189, %r5;
	add.s32 	%r188, %r188, 1;
	add.s16 	%rs27, %rs27, 1;
	add.s16 	%rs26, %rs26, 1;
	@%p39 bra 	$L__BB7_7;
$L__BB7_61:
	ret;

}


// ===== COMPILED SASS (sm_100) =====

	.target	sm_100

	.elftype	@"ET_EXEC"


//--------------------- .note.nv.tkinfo           --------------------------
	.section	.note.nv.tkinfo,"",@"SHT_NOTE"
	.sectionflags	@"SHF_NOTE_NV_TKINFO"
	.tkinfo
        /*0018*/ 	.word	0x00000002
        /*0030*/ 	.string	""
        /*0030*/ 	.string	"ptxas"
        /*0030*/ 	.string	"Cuda compilation tools, release 13.0, V13.0.88"
        /*0030*/ 	.string	"Build cuda_13.0.r13.0/compiler.36424714_0"
        /*0030*/ 	.string	"-arch sm_100 -m 64 "



//--------------------- .note.nv.cuinfo           --------------------------
	.section	.note.nv.cuinfo,"",@"SHT_NOTE"
	.sectionflags	@"SHF_NOTE_NV_CUINFO"
        /*0018*/ 	.short	0x0002
        /*001a*/ 	.short	0x0064
        /*001c*/ 	.short	0x0082
	.zero		2


//--------------------- .nv.info                  --------------------------
	.section	.nv.info,"",@"SHT_CUDA_INFO"
	.align	4


	//----- nvinfo : EIATTR_REGCOUNT
	.align		4
        /*0000*/ 	.byte	0x04, 0x2f
        /*0002*/ 	.short	(.L_16 - .L_15)
	.align		4
.L_15:
        /*0004*/ 	.word	index@(_Z22aabb_raycasting_kernelPKfS0_Pciiiiii)
        /*0008*/ 	.word	0x00000020


	//----- nvinfo : EIATTR_FRAME_SIZE
	.align		4
.L_16:
        /*000c*/ 	.byte	0x04, 0x11
        /*000e*/ 	.short	(.L_18 - .L_17)
	.align		4
.L_17:
        /*0010*/ 	.word	index@($__internal_1_$__cuda_sm3x_div_rn_noftz_f32_slowpath)
        /*0014*/ 	.word	0x00000000


	//----- nvinfo : EIATTR_FRAME_SIZE
	.align		4
.L_18:
        /*0018*/ 	.byte	0x04, 0x11
        /*001a*/ 	.short	(.L_20 - .L_19)
	.align		4
.L_19:
        /*001c*/ 	.word	index@($__internal_0_$__cuda_sm20_sqrt_rn_f32_slowpath)
        /*0020*/ 	.word	0x00000000


	//----- nvinfo : EIATTR_FRAME_SIZE
	.align		4
.L_20:
        /*0024*/ 	.byte	0x04, 0x11
        /*0026*/ 	.short	(.L_22 - .L_21)
	.align		4
.L_21:
        /*0028*/ 	.word	index@(_Z22aabb_raycasting_kernelPKfS0_Pciiiiii)
        /*002c*/ 	.word	0x00000000


	//----- nvinfo : EIATTR_REGCOUNT
	.align		4
.L_22:
        /*0030*/ 	.byte	0x04, 0x2f
        /*0032*/ 	.short	(.L_24 - .L_23)
	.align		4
.L_23:
        /*0034*/ 	.word	index@(_Z23aabb_integration_kernelPcPfiiiiii)
        /*0038*/ 	.word	0x00000016


	//----- nvinfo : EIATTR_FRAME_SIZE
	.align		4
.L_24:
        /*003c*/ 	.byte	0x04, 0x11
        /*003e*/ 	.short	(.L_26 - .L_25)
	.align		4
.L_25:
        /*0040*/ 	.word	index@(_Z23aabb_integration_kernelPcPfiiiiii)
        /*0044*/ 	.word	0x00000000


	//----- nvinfo : EIATTR_REGCOUNT
	.align		4
.L_26:
        /*0048*/ 	.byte	0x04, 0x2f
        /*004a*/ 	.short	(.L_28 - .L_27)
	.align		4
.L_27:
        /*004c*/ 	.word	index@(_Z23extract_2d_slice_kernelPKfPfiiiiii)
        /*0050*/ 	.word	0x0000000d


	//----- nvinfo : EIATTR_FRAME_SIZE
	.align		4
.L_28:
        /*0054*/ 	.byte	0x04, 0x11
        /*0056*/ 	.short	(.L_30 - .L_29)
	.align		4
.L_29:
        /*0058*/ 	.word	index@(_Z23extract_2d_slice_kernelPKfPfiiiiii)
        /*005c*/ 	.word	0x00000000


	//----- nvinfo : EIATTR_REGCOUNT
	.align		4
.L_30:
        /*0060*/ 	.byte	0x04, 0x2f
        /*0062*/ 	.short	(.L_32 - .L_31)
	.align		4
.L_31:
        /*0064*/ 	.word	index@(_Z27extract_binary_slice_kernelPKfPfiiiiii)
        /*0068*/ 	.word	0x0000000e


	//----- nvinfo : EIATTR_FRAME_SIZE
	.align		4
.L_32:
        /*006c*/ 	.byte	0x04, 0x11
        /*006e*/ 	.short	(.L_34 - .L_33)
	.align		4
.L_33:
        /*0070*/ 	.word	index@(_Z27extract_binary_slice_kernelPKfPfiiiiii)
        /*0074*/ 	.word	0x00000000


	//----- nvinfo : EIATTR_REGCOUNT
	.align		4
.L_34:
        /*0078*/ 	.byte	0x04, 0x2f
        /*007a*/ 	.short	(.L_36 - .L_35)
	.align		4
.L_35:
        /*007c*/ 	.word	index@(_Z23initialize_float_kernelPffm)
        /*0080*/ 	.word	0x00000008


	//----- nvinfo : EIATTR_FRAME_SIZE
	.align		4
.L_36:
        /*0084*/ 	.byte	0x04, 0x11
        /*0086*/ 	.short	(.L_38 - .L_37)
	.align		4
.L_37:
        /*0088*/ 	.word	index@(_Z23initialize_float_kernelPffm)
        /*008c*/ 	.word	0x00000000


	//----- nvinfo : EIATTR_REGCOUNT
	.align		4
.L_38:
        /*0090*/ 	.byte	0x04, 0x2f
        /*0092*/ 	.short	(.L_40 - .L_39)
	.align		4
.L_39:
        /*0094*/ 	.word	index@(_Z28extract_dilated_slice_kernelPKfPfiiiiiii)
        /*0098*/ 	.word	0x0000001d


	//----- nvinfo : EIATTR_FRAME_SIZE
	.align		4
.L_40:
        /*009c*/ 	.byte	0x04, 0x11
        /*009e*/ 	.short	(.L_42 - .L_41)
	.align		4
.L_41:
        /*00a0*/ 	.word	index@(_Z28extract_dilated_slice_kernelPKfPfiiiiiii)
        /*00a4*/ 	.word	0x00000000


	//----- nvinfo : EIATTR_REGCOUNT
	.align		4
.L_42:
        /*00a8*/ 	.byte	0x04, 0x2f
        /*00aa*/ 	.short	(.L_44 - .L_43)
	.align		4
.L_43:
        /*00ac*/ 	.word	index@(_Z14edt_col_kernelPfS_ii)
        /*00b0*/ 	.word	0x0000001f


	//----- nvinfo : EIATTR_FRAME_SIZE
	.align		4
.L_44:
        /*00b4*/ 	.byte	0x04, 0x11
        /*00b6*/ 	.short	(.L_46 - .L_45)
	.align		4
.L_45:
        /*00b8*/ 	.word	index@(_Z14edt_col_kernelPfS_ii)
        /*00bc*/ 	.word	0x00000000


	//----- nvinfo : EIATTR_REGCOUNT
	.align		4
.L_46:
        /*00c0*/ 	.byte	0x04, 0x2f
        /*00c2*/ 	.short	(.L_48 - .L_47)
	.align		4
.L_47:
        /*00c4*/ 	.word	index@(_Z14edt_row_kernelPfii)
        /*00c8*/ 	.word	0x0000001f


	//----- nvinfo : EIATTR_FRAME_SIZE
	.align		4
.L_48:
        /*00cc*/ 	.byte	0x04, 0x11
        /*00ce*/ 	.short	(.L_50 - .L_49)
	.align		4
.L_49:
        /*00d0*/ 	.word	index@(_Z14edt_row_kernelPfii)
        /*00d4*/ 	.word	0x00000000


	//----- nvinfo : EIATTR_MIN_STACK_SIZE
	.align		4
.L_50:
        /*00d8*/ 	.byte	0x04, 0x12
        /*00da*/ 	.short	(.L_52 - .L_51)
	.align		4
.L_51:
        /*00dc*/ 	.word	index@(_Z14edt_row_kernelPfii)
        /*00e0*/ 	.word	0x00000000


	//----- nvinfo : EIATTR_MIN_STACK_SIZE
	.align		4
.L_52:
        /*00e4*/ 	.byte	0x04, 0x12
        /*00e6*/ 	.short	(.L_54 - .L_53)
	.align		4
.L_53:
        /*00e8*/ 	.word	index@(_Z14edt_col_kernelPfS_ii)
        /*00ec*/ 	.word	0x00000000


	//----- nvinfo : EIATTR_MIN_STACK_SIZE
	.align		4
.L_54:
        /*00f0*/ 	.byte	0x04, 0x12
        /*00f2*/ 	.short	(.L_56 - .L_55)
	.align		4
.L_55:
        /*00f4*/ 	.word	index@(_Z28extract_dilated_slice_kernelPKfPfiiiiiii)
        /*00f8*/ 	.word	0x00000000


	//----- nvinfo : EIATTR_MIN_STACK_SIZE
	.align		4
.L_56:
        /*00fc*/ 	.byte	0x04, 0x12
        /*00fe*/ 	.short	(.L_58 - .L_57)
	.align		4
.L_57:
        /*0100*/ 	.word	index@(_Z23initialize_float_kernelPffm)
        /*0104*/ 	.word	0x00000000


	//----- nvinfo : EIATTR_MIN_STACK_SIZE
	.align		4
.L_58:
        /*0108*/ 	.byte	0x04, 0x12
        /*010a*/ 	.short	(.L_60 - .L_59)
	.align		4
.L_59:
        /*010c*/ 	.word	index@(_Z27extract_binary_slice_kernelPKfPfiiiiii)
        /*0110*/ 	.word	0x00000000


	//----- nvinfo : EIATTR_MIN_STACK_SIZE
	.align		4
.L_60:
        /*0114*/ 	.byte	0x04, 0x12
        /*0116*/ 	.short	(.L_62 - .L_61)
	.align		4
.L_61:
        /*0118*/ 	.word	index@(_Z23extract_2d_slice_kernelPKfPfiiiiii)
        /*011c*/ 	.word	0x00000000


	//----- nvinfo : EIATTR_MIN_STACK_SIZE
	.align		4
.L_62:
        /*0120*/ 	.byte	0x04, 0x12
        /*0122*/ 	.short	(.L_64 - .L_63)
	.align		4
.L_63:
        /*0124*/ 	.word	index@(_Z23aabb_integration_kernelPcPfiiiiii)
        /*0128*/ 	.word	0x00000000


	//----- nvinfo : EIATTR_MIN_STACK_SIZE
	.align		4
.L_64:
        /*012c*/ 	.byte	0x04, 0x12
        /*012e*/ 	.short	(.L_66 - .L_65)
	.align		4
.L_65:
        /*0130*/ 	.word	index@(_Z22aabb_raycasting_kernelPKfS0_Pciiiiii)
        /*0134*/ 	.word	0x00000000
.L_66:


//--------------------- .nv.compat                --------------------------
	.section	.nv.compat,"",@"SHT_CUDA_COMPAT_INFO"
	.align	4
        /*0000*/ 	.byte	0x02, 0x09, 0x00, 0x00, 0x02, 0x02, 0x01, 0x00, 0x02, 0x05, 0x05, 0x00, 0x03, 0x07, 0x01, 0x01
        /*0010*/ 	.byte	0x02, 0x03, 0x00, 0x00, 0x02, 0x06, 0x01, 0x00, 0x04, 0x0b, 0x08, 0x00, 0x01, 0x00, 0x00, 0x00
        /*0020*/ 	.byte	0x00, 0x00, 0x00, 0x00


//--------------------- .nv.info._Z14edt_row_kernelPfii --------------------------
	.section	.nv.info._Z14edt_row_kernelPfii,"",@"SHT_CUDA_INFO"
	.sectionflags	@""
	.align	4


	//----- nvinfo : EIATTR_CUDA_API_VERSION
	.align		4
        /*0000*/ 	.byte	0x04, 0x37
        /*0002*/ 	.short	(.L_68 - .L_67)
.L_67:
        /*0004*/ 	.word	0x00000082


	//----- nvinfo : EIATTR_KPARAM_INFO
	.align		4
.L_68:
        /*0008*/ 	.byte	0x04, 0x17
        /*000a*/ 	.short	(.L_70 - .L_69)
.L_69:
        /*000c*/ 	.word	0x00000000
        /*0010*/ 	.short	0x0002
        /*0012*/ 	.short	0x000c
        /*0014*/ 	.byte	0x00, 0xf0, 0x11, 0x00


	//----- nvinfo : EIATTR_KPARAM_INFO
	.align		4
.L_70:
        /*0018*/ 	.byte	0x04, 0x17
        /*001a*/ 	.short	(.L_72 - .L_71)
.L_71:
        /*001c*/ 	.word	0x00000000
        /*0020*/ 	.short	0x0001
        /*0022*/ 	.short	0x0008
        /*0024*/ 	.byte	0x00, 0xf0, 0x11, 0x00


	//----- nvinfo : EIATTR_KPARAM_INFO
	.align		4
.L_72:
        /*0028*/ 	.byte	0x04, 0x17
        /*002a*/ 	.short	(.L_74 - .L_73)
.L_73:
        /*002c*/ 	.word	0x00000000
        /*0030*/ 	.short	0x0000
        /*0032*/ 	.short	0x0000
        /*0034*/ 	.byte	0x00, 0xf5, 0x21, 0x00


	//----- nvinfo : EIATTR_SPARSE_MMA_MASK
	.align		4
.L_74:
        /*0038*/ 	.byte	0x03, 0x50
        /*003a*/ 	.short	0x0000


	//----- nvinfo : EIATTR_MAXREG_COUNT
	.align		4
        /*003c*/ 	.byte	0x03, 0x1b
        /*003e*/ 	.short	0x00ff


	//----- nvinfo : EIATTR_NUM_BARRIERS
	.align		4
        /*0040*/ 	.byte	0x02, 0x4c
        /*0042*/ 	.byte	0x01
	.zero		1


	//----- nvinfo : EIATTR_MERCURY_ISA_VERSION
	.align		4
        /*0044*/ 	.byte	0x03, 0x5f
        /*0046*/ 	.short	0x0101


	//----- nvinfo : EIATTR_VRC_CTA_INIT_COUNT
	.align		4
        /*0048*/ 	.byte	0x02, 0x4a
	.zero		1
	.zero		1


	//----- nvinfo : EIATTR_EXIT_INSTR_OFFSETS
	.align		4
        /*004c*/ 	.byte	0x04, 0x1c
        /*004e*/ 	.short	(.L_76 - .L_75)


	//   ....[0]....
.L_75:
        /*0050*/ 	.word	0x00000070


	//   ....[1]....
        /*0054*/ 	.word	0x00000230


	//   ....[2]....
        /*0058*/ 	.word	0x000004c0


	//   ....[3]....
        /*005c*/ 	.word	0x00001ca0


	//----- nvinfo : EIATTR_CRS_STACK_SIZE
	.align		4
.L_76:
        /*0060*/ 	.byte	0x04, 0x1e
        /*0062*/ 	.short	(.L_78 - .L_77)
.L_77:
        /*0064*/ 	.word	0x00000000


	//----- nvinfo : EIATTR_CBANK_PARAM_SIZE
	.align		4
.L_78:
        /*0068*/ 	.byte	0x03, 0x19
        /*006a*/ 	.short	0x0010


	//----- nvinfo : EIATTR_PARAM_CBANK
	.align		4
        /*006c*/ 	.byte	0x04, 0x0a
        /*006e*/ 	.short	(.L_80 - .L_79)
	.align		4
.L_79:
        /*0070*/ 	.word	index@(.nv.constant0._Z14edt_row_kernelPfii)
        /*0074*/ 	.short	0x0380
        /*0076*/ 	.short	0x0010


	//----- nvinfo : EIATTR_SW_WAR
	.align		4
.L_80:
        /*0078*/ 	.byte	0x04, 0x36
        /*007a*/ 	.short	(.L_82 - .L_81)
.L_81:
        /*007c*/ 	.word	0x00000008
.L_82:


//--------------------- .nv.info._Z14edt_col_kernelPfS_ii --------------------------
	.section	.nv.info._Z14edt_col_kernelPfS_ii,"",@"SHT_CUDA_INFO"
	.sectionflags	@""
	.align	4


	//----- nvinfo : EIATTR_CUDA_API_VERSION
	.align		4
        /*0000*/ 	.byte	0x04, 0x37
        /*0002*/ 	.short	(.L_84 - .L_83)
.L_83:
        /*0004*/ 	.word	0x00000082


	//----- nvinfo : EIATTR_KPARAM_INFO
	.align		4
.L_84:
        /*0008*/ 	.byte	0x04, 0x17
        /*000a*/ 	.short	(.L_86 - .L_85)
.L_85:
        /*000c*/ 	.word	0x00000000
        /*0010*/ 	.short	0x0003
        /*0012*/ 	.short	0x0014
        /*0014*/ 	.byte	0x00, 0xf0, 0x11, 0x00


	//----- nvinfo : EIATTR_KPARAM_INFO
	.align		4
.L_86:
        /*0018*/ 	.byte	0x04, 0x17
        /*001a*/ 	.short	(.L_88 - .L_87)
.L_87:
        /*001c*/ 	.word	0x00000000
        /*0020*/ 	.short	0x0002
        /*0022*/ 	.short	0x0010
        /*0024*/ 	.byte	0x00, 0xf0, 0x11, 0x00


	//----- nvinfo : EIATTR_KPARAM_INFO
	.align		4
.L_88:
        /*0028*/ 	.byte	0x04, 0x17
        /*002a*/ 	.short	(.L_90 - .L_89)
.L_89:
        /*002c*/ 	.word	0x00000000
        /*0030*/ 	.short	0x0001
        /*0032*/ 	.short	0x0008
        /*0034*/ 	.byte	0x00, 0xf5, 0x21, 0x00


	//----- nvinfo : EIATTR_KPARAM_INFO
	.align		4
.L_90:
        /*0038*/ 	.byte	0x04, 0x17
        /*003a*/ 	.short	(.L_92 - .L_91)
.L_91:
        /*003c*/ 	.word	0x00000000
        /*0040*/ 	.short	0x0000
        /*0042*/ 	.short	0x0000
        /*0044*/ 	.byte	0x00, 0xf5, 0x21, 0x00


	//----- nvinfo : EIATTR_SPARSE_MMA_MASK
	.align		4
.L_92:
        /*0048*/ 	.byte	0x03, 0x50
        /*004a*/ 	.short	0x0000


	//----- nvinfo : EIATTR_MAXREG_COUNT
	.align		4
        /*004c*/ 	.byte	0x03, 0x1b
        /*004e*/ 	.short	0x00ff


	//----- nvinfo : EIATTR_NUM_BARRIERS
	.align		4
        /*0050*/ 	.byte	0x02, 0x4c
        /*0052*/ 	.byte	0x01
	.zero		1


	//----- nvinfo : EIATTR_MERCURY_ISA_VERSION
	.align		4
        /*0054*/ 	.byte	0x03, 0x5f
        /*0056*/ 	.short	0x0101


	//----- nvinfo : EIATTR_VRC_CTA_INIT_COUNT
	.align		4
        /*0058*/ 	.byte	0x02, 0x4a
	.zero		1
	.zero		1


	//----- nvinfo : EIATTR_EXIT_INSTR_OFFSETS
	.align		4
        /*005c*/ 	.byte	0x04, 0x1c
        /*005e*/ 	.short	(.L_94 - .L_93)


	//   ....[0]....
.L_93:
        /*0060*/ 	.word	0x00000090


	//   ....[1]....
        /*0064*/ 	.word	0x00000320


	//   ....[2]....
        /*0068*/ 	.word	0x00001b10


	//----- nvinfo : EIATTR_CRS_STACK_SIZE
	.align		4
.L_94:
        /*006c*/ 	.byte	0x04, 0x1e
        /*006e*/ 	.short	(.L_96 - .L_95)
.L_95:
        /*0070*/ 	.word	0x00000000


	//----- nvinfo : EIATTR_CBANK_PARAM_SIZE
	.align		4
.L_96:
        /*0074*/ 	.byte	0x03, 0x19
        /*0076*/ 	.short	0x0018


	//----- nvinfo : EIATTR_PARAM_CBANK
	.align		4
        /*0078*/ 	.byte	0x04, 0x0a
        /*007a*/ 	.short	(.L_98 - .L_97)
	.align		4
.L_97:
        /*007c*/ 	.word	index@(.nv.constant0._Z14edt_col_kernelPfS_ii)
        /*0080*/ 	.short	0x0380
        /*0082*/ 	.short	0x0018


	//----- nvinfo : EIATTR_SW_WAR
	.align		4
.L_98:
        /*0084*/ 	.byte	0x04, 0x36
        /*0086*/ 	.short	(.L_100 - .L_99)
.L_99:
        /*0088*/ 	.word	0x00000008
.L_100:


//--------------------- .nv.info._Z28extract_dilated_slice_kernelPKfPfiiiiiii --------------------------
	.section	.nv.info._Z28extract_dilated_slice_kernelPKfPfiiiiiii,"",@"SHT_CUDA_INFO"
	.sectionflags	@""
	.align	4


	//----- nvinfo : EIATTR_CUDA_API_VERSION
	.align		4
        /*0000*/ 	.byte	0x04, 0x37
        /*0002*/ 	.short	(.L_102 - .L_101)
.L_101:
        /*0004*/ 	.word	0x00000082


	//----- nvinfo : EIATTR_KPARAM_INFO
	.align		4
.L_102:
        /*0008*/ 	.byte	0x04, 0x17
        /*000a*/ 	.short	(.L_104 - .L_103)
.L_103:
        /*000c*/ 	.word	0x00000000
        /*0010*/ 	.short	0x0008
        /*0012*/ 	.short	0x0028
        /*0014*/ 	.byte	0x00, 0xf0, 0x11, 0x00


	//----- nvinfo : EIATTR_KPARAM_INFO
	.align		4
.L_104:
        /*0018*/ 	.byte	0x04, 0x17
        /*001a*/ 	.short	(.L_106 - .L_105)
.L_105:
        /*001c*/ 	.word	0x00000000
        /*0020*/ 	.short	0x0007
        /*0022*/ 	.short	0x0024
        /*0024*/ 	.byte	0x00, 0xf0, 0x11, 0x00


	//----- nvinfo : EIATTR_KPARAM_INFO
	.align		4
.L_106:
        /*0028*/ 	.byte	0x04, 0x17
        /*002a*/ 	.short	(.L_108 - .L_107)
.L_107:
        /*002c*/ 	.word	0x00000000
        /*0030*/ 	.short	0x0006
        /*0032*/ 	.short	0x0020
        /*0034*/ 	.byte	0x00, 0xf0, 0x11, 0x00


	//----- nvinfo : EIATTR_KPARAM_INFO
	.align		4
.L_108:
        /*0038*/ 	.byte	0x04, 0x17
        /*003a*/ 	.short	(.L_110 - .L_109)
.L_109:
        /*003c*/ 	.word	0x00000000
        /*0040*/ 	.short	0x0005
        /*0042*/ 	.short	0x001c
        /*0044*/ 	.byte	0x00, 0xf0, 0x11, 0x00


	//----- nvinfo : EIATTR_KPARAM_INFO
	.align		4
.L_110:
        /*0048*/ 	.byte	0x04, 0x17
        /*004a*/ 	.short	(.L_112 - .L_111)
.L_111:
        /*004c*/ 	.word	0x00000000
        /*0050*/ 	.short	0x0004
        /*0052*/ 	.short	0x0018
        /*0054*/ 	.byte	0x00, 0xf0, 0x11, 0x00


	//----- nvinfo : EIATTR_KPARAM_INFO
	.align		4
.L_112:
        /*0058*/ 	.byte	0x04, 0x17
        /*005a*/ 	.short	(.L_114 - .L_113)
.L_113:
        /*005c*/ 	.word	0x00000000
        /*0060*/ 	.short	0x0003
        /*0062*/ 	.short	0x0014
        /*0064*/ 	.byte	0x00, 0xf0, 0x11, 0x00


	//----- nvinfo : EIATTR_KPARAM_INFO
	.align		4
.L_114:
        /*0068*/ 	.byte	0x04, 0x17
        /*006a*/ 	.short	(.L_116 - .L_115)
.L_115:
        /*006c*/ 	.word	0x00000000
        /*0070*/ 	.short	0x0002
        /*0072*/ 	.short	0x0010
        /*0074*/ 	.byte	0x00, 0xf0, 0x11, 0x00


	//----- nvinfo : EIATTR_KPARAM_INFO
	.align		4
.L_116:
        /*0078*/ 	.byte	0x04, 0x17
        /*007a*/ 	.short	(.L_118 - .L_117)
.L_117:
        /*007c*/ 	.word	0x00000000
        /*0080*/ 	.short	0x0001
        /*0082*/ 	.short	0x0008
        /*0084*/ 	.byte	0x00, 0xf5, 0x21, 0x00


	//----- nvinfo : EIATTR_KPARAM_INFO
	.align		4
.L_118:
        /*0088*/ 	.byte	0x04, 0x17
        /*008a*/ 	.short	(.L_120 - .L_119)
.L_119:
        /*008c*/ 	.word	0x00000000
        /*0090*/ 	.short	0x0000
        /*0092*/ 	.short	0x0000
        /*0094*/ 	.byte	0x00, 0xf5, 0x21, 0x00


	//----- nvinfo : EIATTR_SPARSE_MMA_MASK
	.align		4
.L_120:
        /*0098*/ 	.byte	0x03, 0x50
        /*009a*/ 	.short	0x0000


	//----- nvinfo : EIATTR_MAXREG_COUNT
	.align		4
        /*009c*/ 	.byte	0x03, 0x1b
        /*009e*/ 	.short	0x00ff


	//----- nvinfo : EIATTR_NUM_BARRIERS
	.align		4
        /*00a0*/ 	.byte	0x02, 0x4c
        /*00a2*/ 	.byte	0x01
	.zero		1


	//----- nvinfo : EIATTR_MERCURY_ISA_VERSION
	.align		4
        /*00a4*/ 	.byte	0x03, 0x5f
        /*00a6*/ 	.short	0x0101


	//----- nvinfo : EIATTR_VRC_CTA_INIT_COUNT
	.align		4
        /*00a8*/ 	.byte	0x02, 0x4a
	.zero		1
	.zero		1


	//----- nvinfo : EIATTR_EXIT_INSTR_OFFSETS
	.align		4
        /*00ac*/ 	.byte	0x04, 0x1c
        /*00ae*/ 	.short	(.L_122 - .L_121)


	//   ....[0]....
.L_121:
        /*00b0*/ 	.word	0x000000e0


	//   ....[1]....
        /*00b4*/ 	.word	0x00000160


	//   ....[2]....
        /*00b8*/ 	.word	0x00002970


	//----- nvinfo : EIATTR_CRS_STACK_SIZE
	.align		4
.L_122:
        /*00bc*/ 	.byte	0x04, 0x1e
        /*00be*/ 	.short	(.L_124 - .L_123)
.L_123:
        /*00c0*/ 	.word	0x00000000


	//----- nvinfo : EIATTR_CBANK_PARAM_SIZE
	.align		4
.L_124:
        /*00c4*/ 	.byte	0x03, 0x19
        /*00c6*/ 	.short	0x002c


	//----- nvinfo : EIATTR_PARAM_CBANK
	.align		4
        /*00c8*/ 	.byte	0x04, 0x0a
        /*00ca*/ 	.short	(.L_126 - .L_125)
	.align		4
.L_125:
        /*00cc*/ 	.word	index@(.nv.constant0._Z28extract_dilated_slice_kernelPKfPfiiiiiii)
        /*00d0*/ 	.short	0x0380
        /*00d2*/ 	.short	0x002c


	//----- nvinfo : EIATTR_SW_WAR
	.align		4
.L_126:
        /*00d4*/ 	.byte	0x04, 0x36
        /*00d6*/ 	.short	(.L_128 - .L_127)
.L_127:
        /*00d8*/ 	.word	0x00000008
.L_128:


//--------------------- .nv.info._Z23initialize_float_kernelPffm --------------------------
	.section	.nv.info._Z23initialize_float_kernelPffm,"",@"SHT_CUDA_INFO"
	.sectionflags	@""
	.align	4


	//----- nvinfo : EIATTR_CUDA_API_VERSION
	.align		4
        /*0000*/ 	.byte	0x04, 0x37
        /*0002*/ 	.short	(.L_130 - .L_129)
.L_129:
        /*0004*/ 	.word	0x00000082


	//----- nvinfo : EIATTR_KPARAM_INFO
	.align		4
.L_130:
        /*0008*/ 	.byte	0x04, 0x17
        /*000a*/ 	.short	(.L_132 - .L_131)
.L_131:
        /*000c*/ 	.word	0x00000000
        /*0010*/ 	.short	0x0002
        /*0012*/ 	.short	0x0010
        /*0014*/ 	.byte	0x00, 0xf0, 0x21, 0x00


	//----- nvinfo : EIATTR_KPARAM_INFO
	.align		4
.L_132:
        /*0018*/ 	.byte	0x04, 0x17
        /*001a*/ 	.short	(.L_134 - .L_133)
.L_133:
        /*001c*/ 	.word	0x00000000
        /*0020*/ 	.short	0x0001
        /*0022*/ 	.short	0x0008
        /*0024*/ 	.byte	0x00, 0xf0, 0x11, 0x00


	//----- nvinfo : EIATTR_KPARAM_INFO
	.align		4
.L_134:
        /*0028*/ 	.byte	0x04, 0x17
        /*002a*/ 	.short	(.L_136 - .L_135)
.L_135:
        /*002c*/ 	.word	0x00000000
        /*0030*/ 	.short	0x0000
        /*0032*/ 	.short	0x0000
        /*0034*/ 	.byte	0x00, 0xf5, 0x21, 0x00


	//----- nvinfo : EIATTR_SPARSE_MMA_MASK
	.align		4
.L_136:
        /*0038*/ 	.byte	0x03, 0x50
        /*003a*/ 	.short	0x0000


	//----- nvinfo : EIATTR_MAXREG_COUNT
	.align		4
        /*003c*/ 	.byte	0x03, 0x1b
        /*003e*/ 	.short	0x00ff


	//----- nvinfo : EIATTR_MERCURY_ISA_VERSION
	.align		4
        /*0040*/ 	.byte	0x03, 0x5f
        /*0042*/ 	.short	0x0101


	//----- nvinfo : EIATTR_VRC_CTA_INIT_COUNT
	.align		4
        /*0044*/ 	.byte	0x02, 0x4a
	.zero		1
	.zero		1


	//----- nvinfo : EIATTR_EXIT_INSTR_OFFSETS
	.align		4
        /*0048*/ 	.byte	0x04, 0x1c
        /*004a*/ 	.short	(.L_138 - .L_137)


	//   ....[0]....
.L_137:
        /*004c*/ 	.word	0x00000090


	//   ....[1]....
        /*0050*/ 	.word	0x00000100


	//----- nvinfo : EIATTR_CBANK_PARAM_SIZE
	.align		4
.L_138:
        /*0054*/ 	.byte	0x03, 0x19
        /*0056*/ 	.short	0x0018


	//----- nvinfo : EIATTR_PARAM_CBANK
	.align		4
        /*0058*/ 	.byte	0x04, 0x0a
        /*005a*/ 	.short	(.L_140 - .L_139)
	.align		4
.L_139:
        /*005c*/ 	.word	index@(.nv.constant0._Z23initialize_float_kernelPffm)
        /*0060*/ 	.short	0x0380
        /*0062*/ 	.short	0x0018


	//----- nvinfo : EIATTR_SW_WAR
	.align		4
.L_140:
        /*0064*/ 	.byte	0x04, 0x36
        /*0066*/ 	.short	(.L_142 - .L_141)
.L_141:
        /*0068*/ 	.word	0x00000008
.L_142:


//--------------------- .nv.info._Z27extract_binary_slice_kernelPKfPfiiiiii --------------------------
	.section	.nv.info._Z27extract_binary_slice_kernelPKfPfiiiiii,"",@"SHT_CUDA_INFO"
	.sectionflags	@""
	.align	4


	//----- nvinfo : EIATTR_CUDA_API_VERSION
	.align		4
        /*0000*/ 	.byte	0x04, 0x37
        /*0002*/ 	.short	(.L_144 - .L_143)
.L_143:
        /*0004*/ 	.word	0x00000082


	//----- nvinfo : EIATTR_KPARAM_INFO
	.align		4
.L_144:
        /*0008*/ 	.byte	0x04, 0x17
        /*000a*/ 	.short	(.L_146 - .L_145)
.L_145:
        /*000c*/ 	.word	0x00000000
        /*0010*/ 	.short	0x0007
        /*0012*/ 	.short	0x0024
        /*0014*/ 	.byte	0x00, 0xf0, 0x11, 0x00


	//----- nvinfo : EIATTR_KPARAM_INFO
	.align		4
.L_146:
        /*0018*/ 	.byte	0x04, 0x17
        /*001a*/ 	.short	(.L_148 - .L_147)
.L_147:
        /*001c*/ 	.word	0x00000000
        /*0020*/ 	.short	0x0006
        /*0022*/ 	.short	0x0020
        /*0024*/ 	.byte	0x00, 0xf0, 0x11, 0x00


	//----- nvinfo : EIATTR_KPARAM_INFO
	.align		4
.L_148:
        /*0028*/ 	.byte	0x04, 0x17
        /*002a*/ 	.short	(.L_150 - .L_149)
.L_149:
        /*002c*/ 	.word	0x00000000
        /*0030*/ 	.short	0x0005
        /*0032*/ 	.short	0x001c
        /*0034*/ 	.byte	0x00, 0xf0, 0x11, 0x00


	//----- nvinfo : EIATTR_KPARAM_INFO
	.align		4
.L_150:
        /*0038*/ 	.byte	0x04, 0x17
        /*003a*/ 	.short	(.L_152 - .L_151)
.L_151:
        /*003c*/ 	.word	0x00000000
        /*0040*/ 	.short	0x0004
        /*0042*/ 	.short	0x0018
        /*0044*/ 	.byte	0x00, 0xf0, 0x11, 0x00


	//----- nvinfo : EIATTR_KPARAM_INFO
	.align		4
.L_152:
        /*0048*/ 	.byte	0x04, 0x17
        /*004a*/ 	.short	(.L_154 - .L_153)
.L_153:
        /*004c*/ 	.word	0x00000000
        /*0050*/ 	.short	0x0003
        /*0052*/ 	.short	0x0014
        /*0054*/ 	.byte	0x00, 0xf0, 0x11, 0x00


	//----- nvinfo : EIATTR_KPARAM_INFO
	.align		4
.L_154:
        /*0058*/ 	.byte	0x04, 0x17
        /*005a*/ 	.short	(.L_156 - .L_155)
.L_155:
        /*005c*/ 	.word	0x00000000
        /*0060*/ 	.short	0x0002
        /*0062*/ 	.short	0x0010
        /*0064*/ 	.byte	0x00, 0xf0, 0x11, 0x00


	//----- nvinfo : EIATTR_KPARAM_INFO
	.align		4
.L_156:
        /*0068*/ 	.byte	0x04, 0x17
        /*006a*/ 	.short	(.L_158 - .L_157)
.L_157:
        /*006c*/ 	.word	0x00000000
        /*0070*/ 	.short	0x0001
        /*0072*/ 	.short	0x0008
        /*0074*/ 	.byte	0x00, 0xf5, 0x21, 0x00


	//----- nvinfo : EIATTR_KPARAM_INFO
	.align		4
.L_158:
        /*0078*/ 	.byte	0x04, 0x17
        /*007a*/ 	.short	(.L_160 - .L_159)
.L_159:
        /*007c*/ 	.word	0x00000000
        /*0080*/ 	.short	0x0000
        /*0082*/ 	.short	0x0000
        /*0084*/ 	.byte	0x00, 0xf5, 0x21, 0x00


	//----- nvinfo : EIATTR_SPARSE_MMA_MASK
	.align		4
.L_160:
        /*0088*/ 	.byte	0x03, 0x50
        /*008a*/ 	.short	0x0000


	//----- nvinfo : EIATTR_MAXREG_COUNT
	.align		4
        /*008c*/ 	.byte	0x03, 0x1b
        /*008e*/ 	.short	0x00ff


	//----- nvinfo : EIATTR_MERCURY_ISA_VERSION
	.align		4
        /*0090*/ 	.byte	0x03, 0x5f
        /*0092*/ 	.short	0x0101


	//----- nvinfo : EIATTR_VRC_CTA_INIT_COUNT
	.align		4
        /*0094*/ 	.byte	0x02, 0x4a
	.zero		1
	.zero		1


	//----- nvinfo : EIATTR_EXIT_INSTR_OFFSETS
	.align		4
        /*0098*/ 	.byte	0x04, 0x1c
        /*009a*/ 	.short	(.L_162 - .L_161)


	//   ....[0]....
.L_161:
        /*009c*/ 	.word	0x000000e0


	//   ....[1]....
        /*00a0*/ 	.word	0x00000180


	//   ....[2]....
        /*00a4*/ 	.word	0x000002b0


	//   ....[3]....
        /*00a8*/ 	.word	0x00000380


	//----- nvinfo : EIATTR_CRS_STACK_SIZE
	.align		4
.L_162:
        /*00ac*/ 	.byte	0x04, 0x1e
        /*00ae*/ 	.short	(.L_164 - .L_163)
.L_163:
        /*00b0*/ 	.word	0x00000000


	//----- nvinfo : EIATTR_CBANK_PARAM_SIZE
	.align		4
.L_164:
        /*00b4*/ 	.byte	0x03, 0x19
        /*00b6*/ 	.short	0x0028


	//----- nvinfo : EIATTR_PARAM_CBANK
	.align		4
        /*00b8*/ 	.byte	0x04, 0x0a
        /*00ba*/ 	.short	(.L_166 - .L_165)
	.align		4
.L_165:
        /*00bc*/ 	.word	index@(.nv.constant0._Z27extract_binary_slice_kernelPKfPfiiiiii)
        /*00c0*/ 	.short	0x0380
        /*00c2*/ 	.short	0x0028


	//----- nvinfo : EIATTR_SW_WAR
	.align		4
.L_166:
        /*00c4*/ 	.byte	0x04, 0x36
        /*00c6*/ 	.short	(.L_168 - .L_167)
.L_167:
        /*00c8*/ 	.word	0x00000008
.L_168:


//--------------------- .nv.info._Z23extract_2d_slice_kernelPKfPfiiiiii --------------------------
	.section	.nv.info._Z23extract_2d_slice_kernelPKfPfiiiiii,"",@"SHT_CUDA_INFO"
	.sectionflags	@""
	.align	4


	//----- nvinfo : EIATTR_CUDA_API_VERSION
	.align		4
        /*0000*/ 	.byte	0x04, 0x37
        /*0002*/ 	.short	(.L_170 - .L_169)
.L_169:
        /*0004*/ 	.word	0x00000082


	//----- nvinfo : EIATTR_KPARAM_INFO
	.align		4
.L_170:
        /*0008*/ 	.byte	0x04, 0x17
        /*000a*/ 	.short	(.L_172 - .L_171)
.L_171:
        /*000c*/ 	.word	0x00000000
        /*0010*/ 	.short	0x0007
        /*0012*/ 	.short	0x0024
        /*0014*/ 	.byte	0x00, 0xf0, 0x11, 0x00


	//----- nvinfo : EIATTR_KPARAM_INFO
	.align		4
.L_172:
        /*0018*/ 	.byte	0x04, 0x17
        /*001a*/ 	.short	(.L_174 - .L_173)
.L_173:
        /*001c*/ 	.word	0x00000000
        /*0020*/ 	.short	0x0006
        /*0022*/ 	.short	0x0020
        /*0024*/ 	.byte	0x00, 0xf0, 0x11, 0x00


	//----- nvinfo : EIATTR_KPARAM_INFO
	.align		4
.L_174:
        /*0028*/ 	.byte	0x04, 0x17
        /*002a*/ 	.short	(.L_176 - .L_175)
.L_175:
        /*002c*/ 	.word	0x00000000
        /*0030*/ 	.short	0x0005
        /*0032*/ 	.short	0x001c
        /*0034*/ 	.byte	0x00, 0xf0, 0x11, 0x00


	//----- nvinfo : EIATTR_KPARAM_INFO
	.align		4
.L_176:
        /*0038*/ 	.byte	0x04, 0x17
        /*003a*/ 	.short	(.L_178 - .L_177)
.L_177:
        /*003c*/ 	.word	0x00000000
        /*0040*/ 	.short	0x0004
        /*0042*/ 	.short	0x0018
        /*0044*/ 	.byte	0x00, 0xf0, 0x11, 0x00


	//----- nvinfo : EIATTR_KPARAM_INFO
	.align		4
.L_178:
        /*0048*/ 	.byte	0x04, 0x17
        /*004a*/ 	.short	(.L_180 - .L_179)
.L_179:
        /*004c*/ 	.word	0x00000000
        /*0050*/ 	.short	0x0003
        /*0052*/ 	.short	0x0014
        /*0054*/ 	.byte	0x00, 0xf0, 0x11, 0x00


	//----- nvinfo : EIATTR_KPARAM_INFO
	.align		4
.L_180:
        /*0058*/ 	.byte	0x04, 0x17
        /*005a*/ 	.short	(.L_182 - .L_181)
.L_181:
        /*005c*/ 	.word	0x00000000
        /*0060*/ 	.short	0x0002
        /*0062*/ 	.short	0x0010
        /*0064*/ 	.byte	0x00, 0xf0, 0x11, 0x00


	//----- nvinfo : EIATTR_KPARAM_INFO
	.align		4
.L_182:
        /*0068*/ 	.byte	0x04, 0x17
        /*006a*/ 	.short	(.L_184 - .L_183)
.L_183:
        /*006c*/ 	.word	0x00000000
        /*0070*/ 	.short	0x0001
        /*0072*/ 	.short	0x0008
        /*0074*/ 	.byte	0x00, 0xf5, 0x21, 0x00


	//----- nvinfo : EIATTR_KPARAM_INFO
	.align		4
.L_184:
        /*0078*/ 	.byte	0x04, 0x17
        /*007a*/ 	.short	(.L_186 - .L_185)
.L_185:
        /*007c*/ 	.word	0x00000000
        /*0080*/ 	.short	0x0000
        /*0082*/ 	.short	0x0000
        /*0084*/ 	.byte	0x00, 0xf5, 0x21, 0x00


	//----- nvinfo : EIATTR_SPARSE_MMA_MASK
	.align		4
.L_186:
        /*0088*/ 	.byte	0x03, 0x50
        /*008a*/ 	.short	0x0000


	//----- nvinfo : EIATTR_MAXREG_COUNT
	.align		4
        /*008c*/ 	.byte	0x03, 0x1b
        /*008e*/ 	.short	0x00ff


	//----- nvinfo : EIATTR_MERCURY_ISA_VERSION
	.align		4
        /*0090*/ 	.byte	0x03, 0x5f
        /*0092*/ 	.short	0x0101


	//----- nvinfo : EIATTR_VRC_CTA_INIT_COUNT
	.align		4
        /*0094*/ 	.byte	0x02, 0x4a
	.zero		1
	.zero		1


	//----- nvinfo : EIATTR_EXIT_INSTR_OFFSETS
	.align		4
        /*0098*/ 	.byte	0x04, 0x1c
        /*009a*/ 	.short	(.L_188 - .L_187)


	//   ....[0]....
.L_187:
        /*009c*/ 	.word	0x000000e0


	//   ....[1]....
        /*00a0*/ 	.word	0x00000160


	//   ....[2]....
        /*00a4*/ 	.word	0x00000320


	//   ....[3]....
        /*00a8*/ 	.word	0x000003a0


	//----- nvinfo : EIATTR_CRS_STACK_SIZE
	.align		4
.L_188:
        /*00ac*/ 	.byte	0x04, 0x1e
        /*00ae*/ 	.short	(.L_190 - .L_189)
.L_189:
        /*00b0*/ 	.word	0x00000000


	//----- nvinfo : EIATTR_CBANK_PARAM_SIZE
	.align		4
.L_190:
        /*00b4*/ 	.byte	0x03, 0x19
        /*00b6*/ 	.short	0x0028


	//----- nvinfo : EIATTR_PARAM_CBANK
	.align		4
        /*00b8*/ 	.byte	0x04, 0x0a
        /*00ba*/ 	.short	(.L_192 - .L_191)
	.align		4
.L_191:
        /*00bc*/ 	.word	index@(.nv.constant0._Z23extract_2d_slice_kernelPKfPfiiiiii)
        /*00c0*/ 	.short	0x0380
        /*00c2*/ 	.short	0x0028


	//----- nvinfo : EIATTR_SW_WAR
	.align		4
.L_192:
        /*00c4*/ 	.byte	0x04, 0x36
        /*00c6*/ 	.short	(.L_194 - .L_193)
.L_193:
        /*00c8*/ 	.word	0x00000008
.L_194:


//--------------------- .nv.info._Z23aabb_integration_kernelPcPfiiiiii --------------------------
	.section	.nv.info._Z23aabb_integration_kernelPcPfiiiiii,"",@"SHT_CUDA_INFO"
	.sectionflags	@""
	.align	4


	//----- nvinfo : EIATTR_CUDA_API_VERSION
	.align		4
        /*0000*/ 	.byte	0x04, 0x37
        /*0002*/ 	.short	(.L_196 - .L_195)
.L_195:
        /*0004*/ 	.word	0x00000082


	//----- nvinfo : EIATTR_KPARAM_INFO
	.align		4
.L_196:
        /*0008*/ 	.byte	0x04, 0x17
        /*000a*/ 	.short	(.L_198 - .L_197)
.L_197:
        /*000c*/ 	.word	0x00000000
        /*0010*/ 	.short	0x0007
        /*0012*/ 	.short	0x0024
        /*0014*/ 	.byte	0x00, 0xf0, 0x11, 0x00


	//----- nvinfo : EIATTR_KPARAM_INFO
	.align		4
.L_198:
        /*0018*/ 	.byte	0x04, 0x17
        /*001a*/ 	.short	(.L_200 - .L_199)
.L_199:
        /*001c*/ 	.word	0x00000000
        /*0020*/ 	.short	0x0006
        /*0022*/ 	.short	0x0020
        /*0024*/ 	.byte	0x00, 0xf0, 0x11, 0x00


	//----- nvinfo : EIATTR_KPARAM_INFO
	.align		4
.L_200:
        /*0028*/ 	.byte	0x04, 0x17
        /*002a*/ 	.short	(.L_202 - .L_201)
.L_201:
        /*002c*/ 	.word	0x00000000
        /*0030*/ 	.short	0x0005
        /*0032*/ 	.short	0x001c
        /*0034*/ 	.byte	0x00, 0xf0, 0x11, 0x00


	//----- nvinfo : EIATTR_KPARAM_INFO
	.align		4
.L_202:
        /*0038*/ 	.byte	0x04, 0x17
        /*003a*/ 	.short	(.L_204 - .L_203)
.L_203:
        /*003c*/ 	.word	0x00000000
        /*0040*/ 	.short	0x0004
        /*0042*/ 	.short	0x0018
        /*0044*/ 	.byte	0x00, 0xf0, 0x11, 0x00


	//----- nvinfo : EIATTR_KPARAM_INFO
	.align		4
.L_204:
        /*0048*/ 	.byte	0x04, 0x17
        /*004a*/ 	.short	(.L_206 - .L_205)
.L_205:
        /*004c*/ 	.word	0x00000000
        /*0050*/ 	.short	0x0003
        /*0052*/ 	.short	0x0014
        /*0054*/ 	.byte	0x00, 0xf0, 0x11, 0x00


	//----- nvinfo : EIATTR_KPARAM_INFO
	.align		4
.L_206:
        /*0058*/ 	.byte	0x04, 0x17
        /*005a*/ 	.short	(.L_208 - .L_207)
.L_207:
        /*005c*/ 	.word	0x00000000
        /*0060*/ 	.short	0x0002
        /*0062*/ 	.short	0x0010
        /*0064*/ 	.byte	0x00, 0xf0, 0x11, 0x00


	//----- nvinfo : EIATTR_KPARAM_INFO
	.align		4
.L_208:
        /*0068*/ 	.byte	0x04, 0x17
        /*006a*/ 	.short	(.L_210 - .L_209)
.L_209:
        /*006c*/ 	.word	0x00000000
        /*0070*/ 	.short	0x0001
        /*0072*/ 	.short	0x0008
        /*0074*/ 	.byte	0x00, 0xf5, 0x21, 0x00


	//----- nvinfo : EIATTR_KPARAM_INFO
	.align		4
.L_210:
        /*0078*/ 	.byte	0x04, 0x17
        /*007a*/ 	.short	(.L_212 - .L_211)
.L_211:
        /*007c*/ 	.word	0x00000000
        /*0080*/ 	.short	0x0000
        /*0082*/ 	.short	0x0000
        /*0084*/ 	.byte	0x00, 0xf5, 0x21, 0x00


	//----- nvinfo : EIATTR_SPARSE_MMA_MASK
	.align		4
.L_212:
        /*0088*/ 	.byte	0x03, 0x50
        /*008a*/ 	.short	0x0000


	//----- nvinfo : EIATTR_MAXREG_COUNT
	.align		4
        /*008c*/ 	.byte	0x03, 0x1b
        /*008e*/ 	.short	0x00ff


	//----- nvinfo : EIATTR_MERCURY_ISA_VERSION
	.align		4
        /*0090*/ 	.byte	0x03, 0x5f
        /*0092*/ 	.short	0x0101


	//----- nvinfo : EIATTR_VRC_CTA_INIT_COUNT
	.align		4
        /*0094*/ 	.byte	0x02, 0x4a
	.zero		1
	.zero		1


	//----- nvinfo : EIATTR_EXIT_INSTR_OFFSETS
	.align		4
        /*0098*/ 	.byte	0x04, 0x1c
        /*009a*/ 	.short	(.L_214 - .L_213)


	//   ....[0]....
.L_213:
        /*009c*/ 	.word	0x000000e0


	//   ....[1]....
        /*00a0*/ 	.word	0x00000190


	//   ....[2]....
        /*00a4*/ 	.word	0x000008e0


	//   ....[3]....
        /*00a8*/ 	.word	0x00000ca0


	//   ....[4]....
        /*00ac*/ 	.word	0x00000f00


	//   ....[5]....
        /*00b0*/ 	.word	0x00000f70


	//   ....[6]....
        /*00b4*/ 	.word	0x00001040


	//----- nvinfo : EIATTR_CRS_STACK_SIZE
	.align		4
.L_214:
        /*00b8*/ 	.byte	0x04, 0x1e
        /*00ba*/ 	.short	(.L_216 - .L_215)
.L_215:
        /*00bc*/ 	.word	0x00000000


	//----- nvinfo : EIATTR_CBANK_PARAM_SIZE
	.align		4
.L_216:
        /*00c0*/ 	.byte	0x03, 0x19
        /*00c2*/ 	.short	0x0028


	//----- nvinfo : EIATTR_PARAM_CBANK
	.align		4
        /*00c4*/ 	.byte	0x04, 0x0a
        /*00c6*/ 	.short	(.L_218 - .L_217)
	.align		4
.L_217:
        /*00c8*/ 	.word	index@(.nv.constant0._Z23aabb_integration_kernelPcPfiiiiii)
        /*00cc*/ 	.short	0x0380
        /*00ce*/ 	.short	0x0028


	//----- nvinfo : EIATTR_SW_WAR
	.align		4
.L_218:
        /*00d0*/ 	.byte	0x04, 0x36
        /*00d2*/ 	.short	(.L_220 - .L_219)
.L_219:
        /*00d4*/ 	.word	0x00000008
.L_220:


//--------------------- .nv.info._Z22aabb_raycasting_kernelPKfS0_Pciiiiii --------------------------
	.section	.nv.info._Z22aabb_raycasting_kernelPKfS0_Pciiiiii,"",@"SHT_CUDA_INFO"
	.sectionflags	@""
	.align	4


	//----- nvinfo : EIATTR_CUDA_API_VERSION
	.align		4
        /*0000*/ 	.byte	0x04, 0x37
        /*0002*/ 	.short	(.L_222 - .L_221)
.L_221:
        /*0004*/ 	.word	0x00000082


	//----- nvinfo : EIATTR_KPARAM_INFO
	.align		4
.L_222:
        /*0008*/ 	.byte	0x04, 0x17
        /*000a*/ 	.short	(.L_224 - .L_223)
.L_223:
        /*000c*/ 	.word	0x00000000
        /*0010*/ 	.short	0x0008
        /*0012*/ 	.short	0x002c
        /*0014*/ 	.byte	0x00, 0xf0, 0x11, 0x00


	//----- nvinfo : EIATTR_KPARAM_INFO
	.align		4
.L_224:
        /*0018*/ 	.byte	0x04, 0x17
        /*001a*/ 	.short	(.L_226 - .L_225)
.L_225:
        /*001c*/ 	.word	0x00000000
        /*0020*/ 	.short	0x0007
        /*0022*/ 	.short	0x0028
        /*0024*/ 	.byte	0x00, 0xf0, 0x11, 0x00


	//----- nvinfo : EIATTR_KPARAM_INFO
	.align		4
.L_226:
        /*0028*/ 	.byte	0x04, 0x17
        /*002a*/ 	.short	(.L_228 - .L_227)
.L_227:
        /*002c*/ 	.word	0x00000000
        /*0030*/ 	.short	0x0006
        /*0032*/ 	.short	0x0024
        /*0034*/ 	.byte	0x00, 0xf0, 0x11, 0x00


	//----- nvinfo : EIATTR_KPARAM_INFO
	.align		4
.L_228:
        /*0038*/ 	.byte	0x04, 0x17
        /*003a*/ 	.short	(.L_230 - .L_229)
.L_229:
        /*003c*/ 	.word	0x00000000
        /*0040*/ 	.short	0x0005
        /*0042*/ 	.short	0x0020
        /*0044*/ 	.byte	0x00, 0xf0, 0x11, 0x00


	//----- nvinfo : EIATTR_KPARAM_INFO
	.align		4
.L_230:
        /*0048*/ 	.byte	0x04, 0x17
        /*004a*/ 	.short	(.L_232 - .L_231)
.L_231:
        /*004c*/ 	.word	0x00000000
        /*0050*/ 	.short	0x0004
        /*0052*/ 	.short	0x001c
        /*0054*/ 	.byte	0x00, 0xf0, 0x11, 0x00


	//----- nvinfo : EIATTR_KPARAM_INFO
	.align		4
.L_232:
        /*0058*/ 	.byte	0x04, 0x17
        /*005a*/ 	.short	(.L_234 - .L_233)
.L_233:
        /*005c*/ 	.word	0x00000000
        /*0060*/ 	.short	0x0003
        /*0062*/ 	.short	0x0018
        /*0064*/ 	.byte	0x00, 0xf0, 0x11, 0x00


	//----- nvinfo : EIATTR_KPARAM_INFO
	.align		4
.L_234:
        /*0068*/ 	.byte	0x04, 0x17
        /*006a*/ 	.short	(.L_236 - .L_235)
.L_235:
        /*006c*/ 	.word	0x00000000
        /*0070*/ 	.short	0x0002
        /*0072*/ 	.short	0x0010
        /*0074*/ 	.byte	0x00, 0xf5, 0x21, 0x00


	//----- nvinfo : EIATTR_KPARAM_INFO
	.align		4
.L_236:
        /*0078*/ 	.byte	0x04, 0x17
        /*007a*/ 	.short	(.L_238 - .L_237)
.L_237:
        /*007c*/ 	.word	0x00000000
        /*0080*/ 	.short	0x0001
        /*0082*/ 	.short	0x0008
        /*0084*/ 	.byte	0x00, 0xf5, 0x21, 0x00


	//----- nvinfo : EIATTR_KPARAM_INFO
	.align		4
.L_238:
        /*0088*/ 	.byte	0x04, 0x17
        /*008a*/ 	.short	(.L_240 - .L_239)
.L_239:
        /*008c*/ 	.word	0x00000000
        /*0090*/ 	.short	0x0000
        /*0092*/ 	.short	0x0000
        /*0094*/ 	.byte	0x00, 0xf5, 0x21, 0x00


	//----- nvinfo : EIATTR_SPARSE_MMA_MASK
	.align		4
.L_240:
        /*0098*/ 	.byte	0x03, 0x50
        /*009a*/ 	.short	0x0000


	//----- nvinfo : EIATTR_MAXREG_COUNT
	.align		4
        /*009c*/ 	.byte	0x03, 0x1b
        /*009e*/ 	.short	0x00ff


	//----- nvinfo : EIATTR_MERCURY_ISA_VERSION
	.align		4
        /*00a0*/ 	.byte	0x03, 0x5f
        /*00a2*/ 	.short	0x0101


	//----- nvinfo : EIATTR_VRC_CTA_INIT_COUNT
	.align		4
        /*00a4*/ 	.byte	0x02, 0x4a
	.zero		1
	.zero		1


	//----- nvinfo : EIATTR_EXIT_INSTR_OFFSETS
	.align		4
        /*00a8*/ 	.byte	0x04, 0x1c
        /*00aa*/ 	.short	(.L_242 - .L_241)


	//   ....[0]....
.L_241:
        /*00ac*/ 	.word	0x000000c0


	//   ....[1]....
        /*00b0*/ 	.word	0x00000150


	//   ....[2]....
        /*00b4*/ 	.word	0x00002760


	//   ....[3]....
        /*00b8*/ 	.word	0x00002b70


	//   ....[4]....
        /*00bc*/ 	.word	0x00002c00


	//----- nvinfo : EIATTR_CRS_STACK_SIZE
	.align		4
.L_242:
        /*00c0*/ 	.byte	0x04, 0x1e
        /*00c2*/ 	.short	(.L_244 - .L_243)
.L_243:
        /*00c4*/ 	.word	0x00000000


	//----- nvinfo : EIATTR_CBANK_PARAM_SIZE
	.align		4
.L_244:
        /*00c8*/ 	.byte	0x03, 0x19
        /*00ca*/ 	.short	0x0030


	//----- nvinfo : EIATTR_PARAM_CBANK
	.align		4
        /*00cc*/ 	.byte	0x04, 0x0a
        /*00ce*/ 	.short	(.L_246 - .L_245)
	.align		4
.L_245:
        /*00d0*/ 	.word	index@(.nv.constant0._Z22aabb_raycasting_kernelPKfS0_Pciiiiii)
        /*00d4*/ 	.short	0x0380
        /*00d6*/ 	.short	0x0030


	//----- nvinfo : EIATTR_SW_WAR
	.align		4
.L_246:
        /*00d8*/ 	.byte	0x04, 0x36
        /*00da*/ 	.short	(.L_248 - .L_247)
.L_247:
        /*00dc*/ 	.word	0x00000008
.L_248:


//--------------------- .nv.callgraph             --------------------------
	.section	.nv.callgraph,"",@"SHT_CUDA_CALLGRAPH"
	.align	4
	.sectionentsize	8
	.align		4
        /*0000*/ 	.word	0x00000000
	.align		4
        /*0004*/ 	.word	0xffffffff
	.align		4
        /*0008*/ 	.word	0x00000000
	.align		4
        /*000c*/ 	.word	0xfffffffe
	.align		4
        /*0010*/ 	.word	0x00000000
	.align		4
        /*0014*/ 	.word	0xfffffffd
	.align		4
        /*0018*/ 	.word	0x00000000
	.align		4
        /*001c*/ 	.word	0xfffffffc


//--------------------- .nv.constant3             --------------------------
	.section	.nv.constant3,"a",@progbits
	.align	4
.nv.constant3:
	.type		d_intrinsics,@object
	.size		d_intrinsics,(d_image_width - d_intrinsics)
d_intrinsics:
	.zero		16
	.type		d_image_width,@object
	.size		d_image_width,(d_image_height - d_image_width)
d_image_width:
	.zero		4
	.type		d_image_height,@object
	.size		d_image_height,(d_grid_size_x - d_image_height)
d_image_height:
	.zero		4
	.type		d_grid_size_x,@object
	.size		d_grid_size_x,(d_grid_size_y - d_grid_size_x)
d_grid_size_x:
	.zero		4
	.type		d_grid_size_y,@object
	.size		d_grid_size_y,(d_grid_size_z - d_grid_size_y)
d_grid_size_y:
	.zero		4
	.type		d_grid_size_z,@object
	.size		d_grid_size_z,(d_resolution - d_grid_size_z)
d_grid_size_z:
	.zero		4
	.type		d_resolution,@object
	.size		d_resolution,(d_min_depth - d_resolution)
d_resolution:
	.zero		4
	.type		d_min_depth,@object
	.size		d_min_depth,(d_max_depth - d_min_depth)
d_min_depth:
	.zero		4
	.type		d_max_depth,@object
	.size		d_max_depth,(d_log_odds_occupied - d_max_depth)
d_max_depth:
	.zero		4
	.type		d_log_odds_occupied,@object
	.size		d_log_odds_occupied,(d_log_odds_free - d_log_odds_occupied)
d_log_odds_occupied:
	.zero		4
	.type		d_log_odds_free,@object
	.size		d_log_odds_free,(d_log_odds_min - d_log_odds_free)
d_log_odds_free:
	.zero		4
	.type		d_log_odds_min,@object
	.size		d_log_odds_min,(d_log_odds_max - d_log_odds_min)
d_log_odds_min:
	.zero		4
	.type		d_log_odds_max,@object
	.size		d_log_odds_max,(d_occupancy_threshold - d_log_odds_max)
d_log_odds_max:
	.zero		4
	.type		d_occupancy_threshold,@object
	.size		d_occupancy_threshold,(d_free_threshold - d_occupancy_threshold)
d_occupancy_threshold:
	.zero		4
	.type		d_free_threshold,@object
	.size		d_free_threshold,(.L_14 - d_free_threshold)
d_free_threshold:
	.zero		4
.L_14:


//--------------------- .text._Z14edt_row_kernelPfii --------------------------
	.section	.text._Z14edt_row_kernelPfii,"ax",@progbits
	.align	128
        .global         _Z14edt_row_kernelPfii
        .type           _Z14edt_row_kernelPfii,@function
        .size           _Z14edt_row_kernelPfii,(.L_x_199 - _Z14edt_row_kernelPfii)
        .other          _Z14edt_row_kernelPfii,@"STO_CUDA_ENTRY STV_DEFAULT"
_Z14edt_row_kernelPfii:
.text._Z14edt_row_kernelPfii:
[----:B------:R-:W-:Y:S01]  /*0000*/  LDC R1, c[0x0][0x37c] ;  /* 0x0000df00ff017b82 */ /* 0x000fe20000000800 */
[----:B------:R-:W0:Y:S07]  /*0010*/  S2R R5, SR_TID.X ;  /* 0x0000000000057919 */ /* 0x000e2e0000002100 */
[----:B------:R-:W0:Y:S08]  /*0020*/  S2UR UR4, SR_CTAID.X ;  /* 0x00000000000479c3 */ /* 0x000e300000002500 */
[----:B------:R-:W0:Y:S08]  /*0030*/  LDC R0, c[0x0][0x360] ;  /* 0x0000d800ff007b82 */ /* 0x000e300000000800 */
[----:B------:R-:W1:Y:S01]  /*0040*/  LDC R7, c[0x0][0x388] ;  /* 0x0000e200ff077b82 */ /* 0x000e620000000800 */
[----:B0-----:R-:W-:-:S05]  /*0050*/  IMAD R2, R0, UR4, R5 ;  /* 0x0000000400027c24 */ /* 0x001fca000f8e0205 */
[----:B-1----:R-:W-:-:S13]  /*0060*/  ISETP.GE.AND P0, PT, R2, R7, PT ;  /* 0x000000070200720c */ /* 0x002fda0003f06270 */
[----:B------:R-:W-:Y:S05]  /*0070*/  @P0 EXIT ;  /* 0x000000000000094d */ /* 0x000fea0003800000 */
[----:B------:R-:W-:Y:S01]  /*0080*/  IABS R11, R7 ;  /* 0x00000007000b7213 */ /* 0x000fe20000000000 */
[----:B------:R-:W0:Y:S03]  /*0090*/  S2UR UR4, SR_CTAID.Y ;  /* 0x00000000000479c3 */ /* 0x000e260000002600 */
[----:B------:R-:W1:Y:S08]  /*00a0*/  I2F.RP R4, R11 ;  /* 0x0000000b00047306 */ /* 0x000e700000209400 */
[----:B-1----:R-:W1:Y:S01]  /*00b0*/  MUFU.RCP R4, R4 ;  /* 0x0000000400047308 */ /* 0x002e620000001000 */
[----:B0-----:R-:W-:Y:S01]  /*00c0*/  IMAD R3, R7, UR4, RZ ;  /* 0x0000000407037c24 */ /* 0x001fe2000f8e02ff */
[----:B------:R-:W0:Y:S01]  /*00d0*/  LDCU UR4, c[0x0][0x38c] ;  /* 0x00007180ff0477ac */ /* 0x000e220008000800 */
[----:B-1----:R-:W-:-:S03]  /*00e0*/  VIADD R8, R4, 0xffffffe ;  /* 0x0ffffffe04087836 */ /* 0x002fc60000000000 */
[----:B------:R-:W-:Y:S02]  /*00f0*/  IABS R4, R3 ;  /* 0x0000000300047213 */ /* 0x000fe40000000000 */
[----:B------:R1:W2:Y:S02]  /*0100*/  F2I.FTZ.U32.TRUNC.NTZ R9, R8 ;  /* 0x0000000800097305 */ /* 0x0002a4000021f000 */
[----:B-1----:R-:W-:Y:S02]  /*0110*/  IMAD.MOV.U32 R8, RZ, RZ, RZ ;  /* 0x000000ffff087224 */ /* 0x002fe400078e00ff */
[----:B--2---:R-:W-:-:S04]  /*0120*/  IMAD.MOV R6, RZ, RZ, -R9 ;  /* 0x000000ffff067224 */ /* 0x004fc800078e0a09 */
[----:B------:R-:W-:-:S04]  /*0130*/  IMAD R13, R6, R11, RZ ;  /* 0x0000000b060d7224 */ /* 0x000fc800078e02ff */
[----:B------:R-:W-:-:S06]  /*0140*/  IMAD.HI.U32 R9, R9, R13, R8 ;  /* 0x0000000d09097227 */ /* 0x000fcc00078e0008 */
[----:B------:R-:W-:-:S04]  /*0150*/  IMAD.HI.U32 R9, R9, R4, RZ ;  /* 0x0000000409097227 */ /* 0x000fc800078e00ff */
[----:B------:R-:W-:-:S04]  /*0160*/  IMAD.MOV R6, RZ, RZ, -R9 ;  /* 0x000000ffff067224 */ /* 0x000fc800078e0a09 */
[----:B------:R-:W-:-:S05]  /*0170*/  IMAD R4, R11, R6, R4 ;  /* 0x000000060b047224 */ /* 0x000fca00078e0204 */
[----:B------:R-:W-:-:S13]  /*0180*/  ISETP.GT.U32.AND P1, PT, R11, R4, PT ;  /* 0x000000040b00720c */ /* 0x000fda0003f24070 */
[----:B------:R-:W-:Y:S02]  /*0190*/  @!P1 IMAD.IADD R4, R4, 0x1, -R11 ;  /* 0x0000000104049824 */ /* 0x000fe400078e0a0b */
[----:B------:R-:W-:Y:S01]  /*01a0*/  @!P1 VIADD R9, R9, 0x1 ;  /* 0x0000000109099836 */ /* 0x000fe20000000000 */
[----:B------:R-:W-:Y:S02]  /*01b0*/  ISETP.NE.AND P1, PT, R7, RZ, PT ;  /* 0x000000ff0700720c */ /* 0x000fe40003f25270 */
[----:B------:R-:W-:Y:S02]  /*01c0*/  ISETP.GE.U32.AND P0, PT, R4, R11, PT ;  /* 0x0000000b0400720c */ /* 0x000fe40003f06070 */
[----:B------:R-:W-:-:S04]  /*01d0*/  LOP3.LUT R4, R3, R7, RZ, 0x3c, !PT ;  /* 0x0000000703047212 */ /* 0x000fc800078e3cff */
[----:B------:R-:W-:-:S07]  /*01e0*/  ISETP.GE.AND P2, PT, R4, RZ, PT ;  /* 0x000000ff0400720c */ /* 0x000fce0003f46270 */
[----:B------:R-:W-:-:S06]  /*01f0*/  @P0 IADD3 R9, PT, PT, R9, 0x1, RZ ;  /* 0x0000000109090810 */ /* 0x000fcc0007ffe0ff */
[----:B------:R-:W-:Y:S01]  /*0200*/  @!P2 IMAD.MOV R9, RZ, RZ, -R9 ;  /* 0x000000ffff09a224 */ /* 0x000fe200078e0a09 */
[----:B------:R-:W-:-:S04]  /*0210*/  @!P1 LOP3.LUT R9, RZ, R7, RZ, 0x33, !PT ;  /* 0x00000007ff099212 */ /* 0x000fc800078e33ff */
[----:B0-----:R-:W-:-:S13]  /*0220*/  ISETP.GE.AND P0, PT, R9, UR4, PT ;  /* 0x0000000409007c0c */ /* 0x001fda000bf06270 */
[----:B------:R-:W-:Y:S05]  /*0230*/  @P0 EXIT ;  /* 0x000000000000094d */ /* 0x000fea0003800000 */
[----:B------:R-:W0:Y:S01]  /*0240*/  I2F.U32.RP R4, R0 ;  /* 0x0000000000047306 */ /* 0x000e220000209000 */
[----:B------:R-:W-:Y:S01]  /*0250*/  ISETP.NE.U32.AND P2, PT, R0, RZ, PT ;  /* 0x000000ff0000720c */ /* 0x000fe20003f45070 */
[----:B------:R-:W1:Y:S01]  /*0260*/  LDCU.64 UR6, c[0x0][0x358] ;  /* 0x00006b00ff0677ac */ /* 0x000e620008000a00 */
[----:B------:R-:W-:Y:S05]  /*0270*/  BSSY.RECONVERGENT B0, `(.L_x_0) ;  /* 0x0000023000007945 */ /* 0x000fea0003800200 */
[----:B0-----:R-:W0:Y:S02]  /*0280*/  MUFU.RCP R4, R4 ;  /* 0x0000000400047308 */ /* 0x001e240000001000 */
[----:B0-----:R-:W-:-:S02]  /*0290*/  VIADD R8, R4, 0xffffffe ;  /* 0x0ffffffe04087836 */ /* 0x001fc40000000000 */
[----:B------:R-:W-:-:S04]  /*02a0*/  IMAD.MOV.U32 R4, RZ, RZ, R5 ;  /* 0x000000ffff047224 */ /* 0x000fc800078e0005 */
[----:B------:R0:W2:Y:S02]  /*02b0*/  F2I.FTZ.U32.TRUNC.NTZ R9, R8 ;  /* 0x0000000800097305 */ /* 0x0000a4000021f000 */
[----:B0-----:R-:W-:Y:S02]  /*02c0*/  IMAD.MOV.U32 R8, RZ, RZ, RZ ;  /* 0x000000ffff087224 */ /* 0x001fe400078e00ff */
[----:B--2---:R-:W-:-:S04]  /*02d0*/  IMAD.MOV R11, RZ, RZ, -R9 ;  /* 0x000000ffff0b7224 */ /* 0x004fc800078e0a09 */
[----:B------:R-:W-:-:S04]  /*02e0*/  IMAD R11, R11, R0, RZ ;  /* 0x000000000b0b7224 */ /* 0x000fc800078e02ff */
[----:B------:R-:W-:Y:S01]  /*02f0*/  IMAD.HI.U32 R6, R9, R11, R8 ;  /* 0x0000000b09067227 */ /* 0x000fe200078e0008 */
[----:B------:R-:W-:-:S05]  /*0300*/  IADD3 R9, PT, PT, R0, -0x1, R7 ;  /* 0xffffffff00097810 */ /* 0x000fca0007ffe007 */
[----:B------:R-:W-:-:S04]  /*0310*/  IMAD.HI.U32 R6, R6, R9, RZ ;  /* 0x0000000906067227 */ /* 0x000fc800078e00ff */
[----:B------:R-:W-:-:S04]  /*0320*/  IMAD.MOV R10, RZ, RZ, -R6 ;  /* 0x000000ffff0a7224 */ /* 0x000fc800078e0a06 */
[----:B------:R-:W-:-:S05]  /*0330*/  IMAD R9, R0, R10, R9 ;  /* 0x0000000a00097224 */ /* 0x000fca00078e0209 */
[----:B------:R-:W-:-:S13]  /*0340*/  ISETP.GE.U32.AND P0, PT, R9, R0, PT ;  /* 0x000000000900720c */ /* 0x000fda0003f06070 */
[----:B------:R-:W-:Y:S01]  /*0350*/  @P0 IMAD.IADD R9, R9, 0x1, -R0 ;  /* 0x0000000109090824 */ /* 0x000fe200078e0a00 */
[----:B------:R-:W-:Y:S02]  /*0360*/  @P0 IADD3 R6, PT, PT, R6, 0x1, RZ ;  /* 0x0000000106060810 */ /* 0x000fe40007ffe0ff */
[----:B------:R-:W-:Y:S02]  /*0370*/  ISETP.GE.AND P0, PT, R4, R7, PT ;  /* 0x000000070400720c */ /* 0x000fe40003f06270 */
[----:B------:R-:W-:-:S13]  /*0380*/  ISETP.GE.U32.AND P1, PT, R9, R0, PT ;  /* 0x000000000900720c */ /* 0x000fda0003f26070 */
[----:B------:R-:W-:Y:S01]  /*0390*/  @P1 VIADD R6, R6, 0x1 ;  /* 0x0000000106061836 */ /* 0x000fe20000000000 */
[----:B------:R-:W-:-:S04]  /*03a0*/  @!P2 LOP3.LUT R6, RZ, R0, RZ, 0x33, !PT ;  /* 0x00000000ff06a212 */ /* 0x000fc800078e33ff */
[----:B------:R-:W-:-:S04]  /*03b0*/  VIADDMNMX R5, R6, R2, R7, PT ;  /* 0x0000000206057246 */ /* 0x000fc80003800107 */
[----:B------:R-:W-:Y:S01]  /*03c0*/  ISETP.GE.AND P1, PT, R2, R5, PT ;  /* 0x000000050200720c */ /* 0x000fe20003f26270 */
[----:B-1----:R-:W-:-:S12]  /*03d0*/  @P0 BRA `(.L_x_1) ;  /* 0x0000000000300947 */ /* 0x002fd80003800000 */
[----:B------:R-:W0:Y:S01]  /*03e0*/  S2R R13, SR_CgaCtaId ;  /* 0x00000000000d7919 */ /* 0x000e220000008800 */
[----:B------:R-:W1:Y:S01]  /*03f0*/  LDC.64 R10, c[0x0][0x380] ;  /* 0x0000e000ff0a7b82 */ /* 0x000e620000000a00 */
[----:B------:R-:W-:-:S04]  /*0400*/  MOV R6, 0x400 ;  /* 0x0000040000067802 */ /* 0x000fc80000000f00 */
[----:B0-----:R-:W-:-:S07]  /*0410*/  LEA R13, R13, R6, 0x18 ;  /* 0x000000060d0d7211 */ /* 0x001fce00078ec0ff */
.L_x_2:
[----:B------:R-:W-:-:S04]  /*0420*/  IMAD.IADD R9, R3, 0x1, R4 ;  /* 0x0000000103097824 */ /* 0x000fc800078e0204 */
[----:B01----:R-:W-:-:S06]  /*0430*/  IMAD.WIDE R8, R9, 0x4, R10 ;  /* 0x0000000409087825 */ /* 0x003fcc00078e020a */
[----:B------:R-:W2:Y:S01]  /*0440*/  LDG.E R8, desc[UR6][R8.64] ;  /* 0x0000000608087981 */ /* 0x000ea2000c1e1900 */
[----:B------:R-:W-:Y:S02]  /*0450*/  IMAD R15, R4, 0x4, R13 ;  /* 0x00000004040f7824 */ /* 0x000fe400078e020d */
[----:B------:R-:W-:-:S05]  /*0460*/  IMAD.IADD R4, R0, 0x1, R4 ;  /* 0x0000000100047824 */ /* 0x000fca00078e0204 */
[----:B------:R-:W-:Y:S01]  /*0470*/  ISETP.GE.AND P0, PT, R4, R7, PT ;  /* 0x000000070400720c */ /* 0x000fe20003f06270 */
[----:B--2---:R0:W-:-:S12]  /*0480*/  STS [R15], R8 ;  /* 0x000000080f007388 */ /* 0x0041d80000000800 */
[----:B------:R-:W-:Y:S05]  /*0490*/  @!P0 BRA `(.L_x_2) ;  /* 0xfffffffc00e08947 */ /* 0x000fea000383ffff */
.L_x_1:
[----:B------:R-:W-:Y:S05]  /*04a0*/  BSYNC.RECONVERGENT B0 ;  /* 0x0000000000007941 */ /* 0x000fea0003800200 */
.L_x_0:
[----:B------:R-:W-:Y:S06]  /*04b0*/  BAR.SYNC.DEFER_BLOCKING 0x0 ;  /* 0x0000000000007b1d */ /* 0x000fec0000010000 */
[----:B------:R-:W-:Y:S05]  /*04c0*/  @P1 EXIT ;  /* 0x000000000000194d */ /* 0x000fea0003800000 */
[----:B------:R-:W1:Y:S01]  /*04d0*/  LDCU.U16 UR4, c[0x0][0x388] ;  /* 0x00007100ff0477ac */ /* 0x000e620008000400 */
[----:B------:R-:W-:Y:S01]  /*04e0*/  LOP3.LUT R4, RZ, R2, RZ, 0x33, !PT ;  /* 0x00000002ff047212 */ /* 0x000fe200078e33ff */
[----:B------:R-:W-:Y:S01]  /*04f0*/  IMAD.MOV.U32 R10, RZ, RZ, R2 ;  /* 0x000000ffff0a7224 */ /* 0x000fe200078e0002 */
[C---:B------:R-:W-:Y:S02]  /*0500*/  LOP3.LUT R9, R2.reuse, 0x7, RZ, 0x3c, !PT ;  /* 0x0000000702097812 */ /* 0x040fe400078e3cff */
[----:B------:R-:W-:Y:S01]  /*0510*/  LOP3.LUT R11, R2, 0x3, RZ, 0x3c, !PT ;  /* 0x00000003020b7812 */ /* 0x000fe200078e3cff */
[----:B------:R-:W-:Y:S02]  /*0520*/  IMAD.IADD R4, R4, 0x1, R7 ;  /* 0x0000000104047824 */ /* 0x000fe400078e0207 */
[----:B------:R-:W-:Y:S01]  /*0530*/  HFMA2 R7, -RZ, RZ, 0, 0 ;  /* 0x00000000ff077431 */ /* 0x000fe200000001ff */
[----:B------:R-:W-:Y:S02]  /*0540*/  PRMT R6, RZ, 0x7610, R6 ;  /* 0x00007610ff067816 */ /* 0x000fe40000000006 */
[----:B0-----:R-:W-:Y:S01]  /*0550*/  PRMT R8, RZ, 0x7610, R8 ;  /* 0x00007610ff087816 */ /* 0x001fe20000000008 */
[----:B-1----:R-:W-:-:S02]  /*0560*/  VIADD R9, R9, UR4 ;  /* 0x0000000409097c36 */ /* 0x002fc40008000000 */
[----:B------:R-:W-:-:S07]  /*0570*/  VIADD R11, R11, UR4 ;  /* 0x000000040b0b7c36 */ /* 0x000fce0008000000 */
.L_x_21:
[----:B0-----:R-:W0:Y:S01]  /*0580*/  S2R R12, SR_CgaCtaId ;  /* 0x00000000000c7919 */ /* 0x001e220000008800 */
[----:B------:R-:W-:Y:S01]  /*0590*/  MOV R13, 0x400 ;  /* 0x00000400000d7802 */ /* 0x000fe20000000f00 */
[----:B------:R-:W1:Y:S01]  /*05a0*/  LDCU UR4, c[0x0][0x388] ;  /* 0x00007100ff0477ac */ /* 0x000e620008000800 */
[----:B------:R-:W-:Y:S01]  /*05b0*/  PRMT R17, R6, 0x9910, RZ ;  /* 0x0000991006117816 */ /* 0x000fe200000000ff */
[----:B------:R-:W-:Y:S01]  /*05c0*/  BSSY.RECONVERGENT B0, `(.L_x_3) ;  /* 0x00000e0000007945 */ /* 0x000fe20003800200 */
[----:B------:R-:W-:Y:S02]  /*05d0*/  PRMT R18, R8, 0x9910, RZ ;  /* 0x0000991008127816 */ /* 0x000fe400000000ff */
[----:B------:R-:W-:Y:S01]  /*05e0*/  PRMT R16, R0, 0x9910, RZ ;  /* 0x0000991000107816 */ /* 0x000fe200000000ff */
[----:B-1----:R-:W-:-:S05]  /*05f0*/  IMAD.U32 R19, RZ, RZ, UR4 ;  /* 0x00000004ff137e24 */ /* 0x002fca000f8e00ff */
[----:B------:R-:W-:-:S04]  /*0600*/  IADD3 R15, PT, PT, R10, -R19, RZ ;  /* 0x800000130a0f7210 */ /* 0x000fc80007ffe0ff */
[----:B------:R-:W-:Y:S01]  /*0610*/  ISETP.GT.AND P0, PT, R15, -0x2, PT ;  /* 0xfffffffe0f00780c */ /* 0x000fe20003f04270 */
[----:B------:R-:W-:Y:S01]  /*0620*/  IMAD.MOV.U32 R15, RZ, RZ, R17 ;  /* 0x000000ffff0f7224 */ /* 0x000fe200078e0011 */
[----:B0-----:R-:W-:Y:S01]  /*0630*/  LEA R13, R12, R13, 0x18 ;  /* 0x0000000d0c0d7211 */ /* 0x001fe200078ec0ff */
[----:B------:R-:W-:Y:S02]  /*0640*/  IMAD.MOV.U32 R17, RZ, RZ, R18 ;  /* 0x000000ffff117224 */ /* 0x000fe400078e0012 */
[----:B------:R-:W-:Y:S02]  /*0650*/  IMAD R15, R16, R15, RZ ;  /* 0x0000000f100f7224 */ /* 0x000fe400078e02ff */
[----:B------:R-:W-:Y:S02]  /*0660*/  IMAD R14, R10, 0x4, R13 ;  /* 0x000000040a0e7824 */ /* 0x000fe400078e020d */
[----:B------:R-:W-:Y:S02]  /*0670*/  IMAD R16, R16, R17, RZ ;  /* 0x0000001110107224 */ /* 0x000fe400078e02ff */
[----:B------:R-:W-:Y:S01]  /*0680*/  IMAD R17, R0, R7, RZ ;  /* 0x0000000700117224 */ /* 0x000fe200078e02ff */
[----:B------:R0:W1:Y:S01]  /*0690*/  LDS R12, [R14] ;  /* 0x000000000e0c7984 */ /* 0x0000620000000800 */
[----:B------:R-:W-:Y:S05]  /*06a0*/  @P0 BRA `(.L_x_4) ;  /* 0x0000000c00440947 */ /* 0x000fea0003800000 */
[--C-:B------:R-:W-:Y:S01]  /*06b0*/  IMAD.IADD R18, R2, 0x1, R17.reuse ;  /* 0x0000000102127824 */ /* 0x100fe200078e0211 */
[----:B------:R-:W-:Y:S01]  /*06c0*/  BSSY.RECONVERGENT B1, `(.L_x_5) ;  /* 0x000007b000017945 */ /* 0x000fe20003800200 */
[----:B------:R-:W-:Y:S01]  /*06d0*/  IMAD.IADD R25, R4, 0x1, -R17 ;  /* 0x0000000104197824 */ /* 0x000fe200078e0a11 */
[----:B------:R-:W-:Y:S01]  /*06e0*/  MOV R21, 0x1 ;  /* 0x0000000100157802 */ /* 0x000fe20000000f00 */
[----:B------:R-:W-:Y:S01]  /*06f0*/  IMAD.MOV.U32 R23, RZ, RZ, 0x1 ;  /* 0x00000001ff177424 */ /* 0x000fe200078e00ff */
[----:B------:R-:W-:-:S04]  /*0700*/  IADD3 R18, PT, PT, -R18, -0x2, R19 ;  /* 0xfffffffe12127810 */ /* 0x000fc80007ffe113 */
[----:B------:R-:W-:-:S13]  /*0710*/  ISETP.GE.U32.AND P0, PT, R18, 0x7, PT ;  /* 0x000000071200780c */ /* 0x000fda0003f06070 */
[----:B------:R-:W-:Y:S05]  /*0720*/  @!P0 BRA `(.L_x_6) ;  /* 0x0000000400d08947 */ /* 0x000fea0003800000 */
[C---:B------:R-:W-:Y:S02]  /*0730*/  VIADD R18, R10.reuse, 0x1 ;  /* 0x000000010a127836 */ /* 0x040fe40000000000 */
[C---:B------:R-:W-:Y:S02]  /*0740*/  VIADD R20, R10.reuse, 0x2 ;  /* 0x000000020a147836 */ /* 0x040fe40000000000 */
[----:B------:R-:W-:Y:S01]  /*0750*/  VIADD R24, R10, 0x5 ;  /* 0x000000050a187836 */ /* 0x000fe20000000000 */
[-C--:B------:R-:W-:Y:S02]  /*0760*/  ISETP.GE.AND P6, PT, R18, R19.reuse, PT ;  /* 0x000000131200720c */ /* 0x080fe40003fc6270 */
[-C--:B------:R-:W-:Y:S01]  /*0770*/  ISETP.GE.AND P0, PT, R20, R19.reuse, PT ;  /* 0x000000131400720c */ /* 0x080fe20003f06270 */
[----:B------:R-:W-:Y:S01]  /*0780*/  VIADD R20, R10, 0x3 ;  /* 0x000000030a147836 */ /* 0x000fe20000000000 */
[----:B------:R-:W-:Y:S01]  /*0790*/  ISETP.GE.AND P3, PT, R24, R19, PT ;  /* 0x000000131800720c */ /* 0x000fe20003f66270 */
[----:B------:R-:W-:-:S03]  /*07a0*/  VIADD R24, R10, 0x7 ;  /* 0x000000070a187836 */ /* 0x000fc60000000000 */
[-C--:B------:R-:W-:Y:S01]  /*07b0*/  ISETP.GE.AND P1, PT, R20, R19.reuse, PT ;  /* 0x000000131400720c */ /* 0x080fe20003f26270 */
[----:B------:R-:W-:Y:S01]  /*07c0*/  VIADD R20, R10, 0x4 ;  /* 0x000000040a147836 */ /* 0x000fe20000000000 */
[----:B------:R-:W-:-:S03]  /*07d0*/  ISETP.GE.AND P5, PT, R24, R19, PT ;  /* 0x000000131800720c */ /* 0x000fc60003fa6270 */
[----:B------:R-:W2:Y:S01]  /*07e0*/  @!P6 LDS R18, [R14+0x4] ;  /* 0x000004000e12e984 */ /* 0x000ea20000000800 */
[-C--:B------:R-:W-:Y:S02]  /*07f0*/  ISETP.GE.AND P2, PT, R20, R19.reuse, PT ;  /* 0x000000131400720c */ /* 0x080fe40003f46270 */
[----:B------:R-:W-:Y:S01]  /*0800*/  IADD3 R20, PT, PT, R10, 0x6, RZ ;  /* 0x000000060a147810 */ /* 0x000fe20007ffe0ff */
[----:B------:R-:W3:Y:S03]  /*0810*/  @!P0 LDS R22, [R14+0x8] ;  /* 0x000008000e168984 */ /* 0x000ee60000000800 */
[----:B------:R-:W-:Y:S01]  /*0820*/  ISETP.GE.AND P4, PT, R20, R19, PT ;  /* 0x000000131400720c */ /* 0x000fe20003f86270 */
[----:B------:R-:W4:Y:S04]  /*0830*/  @!P1 LDS R23, [R14+0xc] ;  /* 0x00000c000e179984 */ /* 0x000f280000000800 */
[----:B------:R-:W5:Y:S04]  /*0840*/  @!P3 LDS R26, [R14+0x14] ;  /* 0x000014000e1ab984 */ /* 0x000f680000000800 */
[----:B------:R-:W0:Y:S04]  /*0850*/  @!P2 LDS R24, [R14+0x10] ;  /* 0x000010000e18a984 */ /* 0x000e280000000800 */
[----:B------:R-:W0:Y:S01]  /*0860*/  @!P5 LDS R20, [R14+0x1c] ;  /* 0x00001c000e14d984 */ /* 0x000e220000000800 */
[----:B--2---:R-:W-:Y:S01]  /*0870*/  @!P6 FADD R21, R18, 1 ;  /* 0x3f8000001215e421 */ /* 0x004fe20000000000 */
[----:B------:R-:W-:-:S02]  /*0880*/  VIADD R18, R10, 0x8 ;  /* 0x000000080a127836 */ /* 0x000fc40000000000 */
[----:B---3--:R-:W-:Y:S02]  /*0890*/  @!P0 FADD R27, R22, 4 ;  /* 0x40800000161b8421 */ /* 0x008fe40000000000 */
[----:B-1----:R-:W-:Y:S02]  /*08a0*/  @!P6 FMNMX R12, R12, R21, PT ;  /* 0x000000150c0ce209 */ /* 0x002fe40003800000 */
[----:B------:R-:W-:Y:S01]  /*08b0*/  ISETP.GE.AND P6, PT, R18, R19, PT ;  /* 0x000000131200720c */ /* 0x000fe20003fc6270 */
[----:B----4-:R-:W-:Y:S01]  /*08c0*/  @!P1 FADD R23, R23, 9 ;  /* 0x4110000017179421 */ /* 0x010fe20000000000 */
[----:B------:R-:W1:Y:S01]  /*08d0*/  @!P4 LDS R18, [R14+0x18] ;  /* 0x000018000e12c984 */ /* 0x000e620000000800 */
[----:B------:R-:W-:Y:S01]  /*08e0*/  @!P0 FMNMX R12, R12, R27, PT ;  /* 0x0000001b0c0c8209 */ /* 0x000fe20003800000 */
[----:B-----5:R-:W-:-:S03]  /*08f0*/  @!P3 FADD R27, R26, 25 ;  /* 0x41c800001a1bb421 */ /* 0x020fc60000000000 */
[----:B------:R-:W-:Y:S01]  /*0900*/  @!P1 FMNMX R12, R12, R23, PT ;  /* 0x000000170c0c9209 */ /* 0x000fe20003800000 */
[----:B0-----:R-:W-:-:S05]  /*0910*/  @!P2 FADD R23, R24, 16 ;  /* 0x418000001817a421 */ /* 0x001fca0000000000 */
[----:B------:R-:W0:Y:S01]  /*0920*/  @!P6 LDS R21, [R14+0x20] ;  /* 0x000020000e15e984 */ /* 0x000e220000000800 */
[----:B------:R-:W-:-:S04]  /*0930*/  @!P2 FMNMX R12, R12, R23, PT ;  /* 0x000000170c0ca209 */ /* 0x000fc80003800000 */
[----:B------:R-:W-:Y:S01]  /*0940*/  @!P3 FMNMX R12, R12, R27, PT ;  /* 0x0000001b0c0cb209 */ /* 0x000fe20003800000 */
[----:B------:R-:W-:Y:S01]  /*0950*/  @!P5 FADD R27, R20, 49 ;  /* 0x42440000141bd421 */ /* 0x000fe20000000000 */
[----:B-1----:R-:W-:Y:S01]  /*0960*/  @!P4 FADD R23, R18, 36 ;  /* 0x421000001217c421 */ /* 0x002fe20000000000 */
[----:B------:R-:W-:-:S04]  /*0970*/  LOP3.LUT R18, R25, 0xfffffff8, RZ, 0xc0, !PT ;  /* 0xfffffff819127812 */ /* 0x000fc800078ec0ff */
[----:B------:R-:W-:Y:S02]  /*0980*/  ISETP.NE.AND P0, PT, R18, 0x8, PT ;  /* 0x000000081200780c */ /* 0x000fe40003f05270 */
[----:B------:R-:W-:Y:S01]  /*0990*/  @!P4 FMNMX R12, R12, R23, PT ;  /* 0x000000170c0cc209 */ /* 0x000fe20003800000 */
[----:B------:R-:W-:Y:S02]  /*09a0*/  IMAD.MOV.U32 R23, RZ, RZ, 0x51 ;  /* 0x00000051ff177424 */ /* 0x000fe400078e00ff */
[----:B0-----:R-:W-:Y:S01]  /*09b0*/  @!P6 FADD R21, R21, 64 ;  /* 0x428000001515e421 */ /* 0x001fe20000000000 */
[----:B------:R-:W-:-:S04]  /*09c0*/  @!P5 FMNMX R12, R12, R27, PT ;  /* 0x0000001b0c0cd209 */ /* 0x000fc80003800000 */
[----:B------:R-:W-:Y:S01]  /*09d0*/  @!P6 FMNMX R12, R12, R21, PT ;  /* 0x000000150c0ce209 */ /* 0x000fe20003800000 */
[----:B------:R-:W-:Y:S02]  /*09e0*/  IMAD.MOV.U32 R21, RZ, RZ, 0x9 ;  /* 0x00000009ff157424 */ /* 0x000fe400078e00ff */
[----:B------:R-:W-:Y:S05]  /*09f0*/  @!P0 BRA `(.L_x_6) ;  /* 0x00000004001c8947 */ /* 0x000fea0003800000 */
[----:B------:R-:W0:Y:S02]  /*0a00*/  LDC R19, c[0x0][0x388] ;  /* 0x0000e200ff137b82 */ /* 0x000e240000000800 */
.L_x_7:
[C---:B------:R-:W-:Y:S01]  /*0a10*/  IMAD.IADD R24, R21.reuse, 0x1, R10 ;  /* 0x0000000115187824 */ /* 0x040fe200078e020a */
[----:B------:R-:W-:-:S04]  /*0a20*/  LEA R22, R21, R14, 0x2 ;  /* 0x0000000e15167211 */ /* 0x000fc800078e10ff */
[----:B0-----:R-:W-:-:S13]  /*0a30*/  ISETP.GE.AND P0, PT, R24, R19, PT ;  /* 0x000000131800720c */ /* 0x001fda0003f06270 */
[----:B------:R-:W0:Y:S01]  /*0a40*/  @!P0 LDS R20, [R22] ;  /* 0x0000000016148984 */ /* 0x000e220000000800 */
[----:B------:R-:W-:-:S05]  /*0a50*/  @!P0 I2FP.F32.U32 R27, R23 ;  /* 0x00000017001b8245 */ /* 0x000fca0000201000 */
[----:B0-----:R-:W-:Y:S01]  /*0a60*/  @!P0 FADD R27, R20, R27 ;  /* 0x0000001b141b8221 */ /* 0x001fe20000000000 */
[----:B------:R-:W-:-:S04]  /*0a70*/  VIADD R20, R24, 0x1 ;  /* 0x0000000118147836 */ /* 0x000fc80000000000 */
[----:B------:R-:W-:Y:S02]  /*0a80*/  @!P0 FMNMX R12, R12, R27, PT ;  /* 0x0000001b0c0c8209 */ /* 0x000fe40003800000 */
[----:B------:R-:W-:Y:S02]  /*0a90*/  ISETP.GE.AND P0, PT, R20, R19, PT ;  /* 0x000000131400720c */ /* 0x000fe40003f06270 */
[----:B------:R-:W-:-:S05]  /*0aa0*/  LEA R20, R21, 0x1, 0x1 ;  /* 0x0000000115147811 */ /* 0x000fca00078e08ff */
[C---:B------:R-:W-:Y:S02]  /*0ab0*/  IMAD.IADD R26, R20.reuse, 0x1, R23 ;  /* 0x00000001141a7824 */ /* 0x040fe400078e0217 */
[----:B------:R-:W-:-:S04]  /*0ac0*/  IMAD.IADD R20, R20, 0x1, -R21 ;  /* 0x0000000114147824 */ /* 0x000fc800078e0a15 */
[----:B------:R-:W0:Y:S01]  /*0ad0*/  @!P0 LDS R27, [R22+0x4] ;  /* 0x00000400161b8984 */ /* 0x000e220000000800 */
[----:B------:R-:W-:Y:S01]  /*0ae0*/  @!P0 I2FP.F32.U32 R28, R26 ;  /* 0x0000001a001c8245 */ /* 0x000fe20000201000 */
[----:B------:R-:W-:-:S04]  /*0af0*/  IMAD R26, R21, 0x2, R26 ;  /* 0x00000002151a7824 */ /* 0x000fc800078e021a */
[----:B------:R-:W-:Y:S02]  /*0b00*/  VIADD R26, R26, 0x3 ;  /* 0x000000031a1a7836 */ /* 0x000fe40000000000 */
[----:B0-----:R-:W-:Y:S01]  /*0b10*/  @!P0 FADD R27, R27, R28 ;  /* 0x0000001c1b1b8221 */ /* 0x001fe20000000000 */
[----:B------:R-:W-:-:S04]  /*0b20*/  VIADD R28, R24, 0x2 ;  /* 0x00000002181c7836 */ /* 0x000fc80000000000 */
[----:B------:R-:W-:Y:S02]  /*0b30*/  @!P0 FMNMX R12, R12, R27, PT ;  /* 0x0000001b0c0c8209 */ /* 0x000fe40003800000 */
[----:B------:R-:W-:-:S13]  /*0b40*/  ISETP.GE.AND P0, PT, R28, R19, PT ;  /* 0x000000131c00720c */ /* 0x000fda0003f06270 */
[----:B------:R-:W0:Y:S01]  /*0b50*/  @!P0 LDS R23, [R22+0x8] ;  /* 0x0000080016178984 */ /* 0x000e220000000800 */
[----:B------:R-:W-:Y:S01]  /*0b60*/  @!P0 I2FP.F32.U32 R28, R26 ;  /* 0x0000001a001c8245 */ /* 0x000fe20000201000 */
[----:B------:R-:W-:-:S04]  /*0b70*/  IMAD R26, R21, 0x2, R26 ;  /* 0x00000002151a7824 */ /* 0x000fc800078e021a */
[----:B------:R-:W-:Y:S02]  /*0b80*/  VIADD R26, R26, 0x5 ;  /* 0x000000051a1a7836 */ /* 0x000fe40000000000 */
[----:B0-----:R-:W-:Y:S01]  /*0b90*/  @!P0 FADD R23, R23, R28 ;  /* 0x0000001c17178221 */ /* 0x001fe20000000000 */
[----:B------:R-:W-:-:S04]  /*0ba0*/  IADD3 R28, PT, PT, R24, 0x3, RZ ;  /* 0x00000003181c7810 */ /* 0x000fc80007ffe0ff */
[----:B------:R-:W-:Y:S02]  /*0bb0*/  @!P0 FMNMX R12, R12, R23, PT ;  /* 0x000000170c0c8209 */ /* 0x000fe40003800000 */
[----:B------:R-:W-:-:S13]  /*0bc0*/  ISETP.GE.AND P0, PT, R28, R19, PT ;  /* 0x000000131c00720c */ /* 0x000fda0003f06270 */
        /* <DEDUP_REMOVED lines=18> */
[----:B------:R-:W-:-:S05]  /*0cf0*/  IMAD R26, R21, 0x2, R26 ;  /* 0x00000002151a7824 */ /* 0x000fca00078e021a */
[----:B------:R-:W-:Y:S01]  /*0d00*/  IADD3 R26, PT, PT, R26, 0xb, RZ ;  /* 0x0000000b1a1a7810 */ /* 0x000fe20007ffe0ff */
[----:B0-----:R-:W-:Y:S01]  /*0d10*/  @!P0 FADD R23, R23, R28 ;  /* 0x0000001c17178221 */ /* 0x001fe20000000000 */
[C---:B------:R-:W-:Y:S02]  /*0d20*/  VIADD R28, R24.reuse, 0x6 ;  /* 0x00000006181c7836 */ /* 0x040fe40000000000 */
[----:B------:R-:W-:Y:S02]  /*0d30*/  VIADD R24, R24, 0x7 ;  /* 0x0000000718187836 */ /* 0x000fe40000000000 */
[----:B------:R-:W-:Y:S02]  /*0d40*/  @!P0 FMNMX R12, R12, R23, PT ;  /* 0x000000170c0c8209 */ /* 0x000fe40003800000 */
[-C--:B------:R-:W-:Y:S02]  /*0d50*/  ISETP.GE.AND P0, PT, R28, R19.reuse, PT ;  /* 0x000000131c00720c */ /* 0x080fe40003f06270 */
[----:B------:R-:W-:-:S11]  /*0d60*/  ISETP.GE.AND P1, PT, R24, R19, PT ;  /* 0x000000131800720c */ /* 0x000fd60003f26270 */
[----:B------:R-:W0:Y:S01]  /*0d70*/  @!P0 LDS R23, [R22+0x18] ;  /* 0x0000180016178984 */ /* 0x000e220000000800 */
[----:B------:R-:W-:-:S05]  /*0d80*/  @!P0 I2FP.F32.U32 R24, R26 ;  /* 0x0000001a00188245 */ /* 0x000fca0000201000 */
[----:B0-----:R-:W-:Y:S01]  /*0d90*/  @!P0 FADD R27, R23, R24 ;  /* 0x00000018171b8221 */ /* 0x001fe20000000000 */
[----:B------:R-:W-:Y:S01]  /*0da0*/  IMAD R24, R21, 0x2, R26 ;  /* 0x0000000215187824 */ /* 0x000fe200078e021a */
[----:B------:R-:W0:Y:S03]  /*0db0*/  @!P1 LDS R23, [R22+0x1c] ;  /* 0x00001c0016179984 */ /* 0x000e260000000800 */
[----:B------:R-:W-:Y:S01]  /*0dc0*/  VIADD R26, R24, 0xd ;  /* 0x0000000d181a7836 */ /* 0x000fe20000000000 */
[----:B------:R-:W-:-:S03]  /*0dd0*/  @!P0 FMNMX R12, R12, R27, PT ;  /* 0x0000001b0c0c8209 */ /* 0x000fc60003800000 */
[----:B------:R-:W-:Y:S01]  /*0de0*/  IMAD R21, R21, 0x2, R26 ;  /* 0x0000000215157824 */ /* 0x000fe200078e021a */
[----:B------:R-:W-:-:S05]  /*0df0*/  @!P1 I2FP.F32.U32 R24, R26 ;  /* 0x0000001a00189245 */ /* 0x000fca0000201000 */
[----:B0-----:R-:W-:Y:S01]  /*0e00*/  @!P1 FADD R27, R23, R24 ;  /* 0x00000018171b9221 */ /* 0x001fe20000000000 */
[----:B------:R-:W-:-:S04]  /*0e10*/  VIADD R23, R20, 0x6 ;  /* 0x0000000614177836 */ /* 0x000fc80000000000 */
[----:B------:R-:W-:Y:S02]  /*0e20*/  @!P1 FMNMX R12, R12, R27, PT ;  /* 0x0000001b0c0c9209 */ /* 0x000fe40003800000 */
[----:B------:R-:W-:Y:S02]  /*0e30*/  ISETP.NE.AND P0, PT, R23, R18, PT ;  /* 0x000000121700720c */ /* 0x000fe40003f05270 */
[----:B------:R-:W-:Y:S01]  /*0e40*/  IADD3 R23, PT, PT, R21, 0xf, RZ ;  /* 0x0000000f15177810 */ /* 0x000fe20007ffe0ff */
[----:B------:R-:W-:-:S10]  /*0e50*/  VIADD R21, R20, 0x7 ;  /* 0x0000000714157836 */ /* 0x000fd40000000000 */
[----:B------:R-:W-:Y:S05]  /*0e60*/  @P0 BRA `(.L_x_7) ;  /* 0xfffffff800e80947 */ /* 0x000fea000383ffff */
.L_x_6:
[----:B------:R-:W-:Y:S05]  /*0e70*/  BSYNC.RECONVERGENT B1 ;  /* 0x0000000000017941 */ /* 0x000fea0003800200 */
.L_x_5:
[----:B------:R-:W-:-:S13]  /*0e80*/  LOP3.LUT P0, RZ, R25, 0x7, RZ, 0xc0, !PT ;  /* 0x0000000719ff7812 */ /* 0x000fda000780c0ff */
[----:B------:R-:W-:Y:S05]  /*0e90*/  @!P0 BRA `(.L_x_4) ;  /* 0x0000000400488947 */ /* 0x000fea0003800000 */
[----:B------:R-:W-:Y:S01]  /*0ea0*/  IMAD.MOV R16, RZ, RZ, -R16 ;  /* 0x000000ffff107224 */ /* 0x000fe200078e0a10 */
[----:B------:R-:W-:Y:S04]  /*0eb0*/  BSSY.RECONVERGENT B1, `(.L_x_8) ;  /* 0x000002b000017945 */ /* 0x000fe80003800200 */
[----:B------:R-:W-:-:S05]  /*0ec0*/  PRMT R16, R16, 0x7710, RZ ;  /* 0x0000771010107816 */ /* 0x000fca00000000ff */
[----:B------:R-:W-:-:S05]  /*0ed0*/  IMAD.IADD R16, R9, 0x1, R16 ;  /* 0x0000000109107824 */ /* 0x000fca00078e0210 */
[----:B------:R-:W-:-:S04]  /*0ee0*/  LOP3.LUT R16, R16, 0x7, RZ, 0xc0, !PT ;  /* 0x0000000710107812 */ /* 0x000fc800078ec0ff */
[C---:B------:R-:W-:Y:S01]  /*0ef0*/  LOP3.LUT P4, RZ, R16.reuse, 0x3, RZ, 0xc0, !PT ;  /* 0x0000000310ff7812 */ /* 0x040fe2000788c0ff */
[----:B------:R-:W-:-:S05]  /*0f00*/  VIADD R18, R16, 0xffffffff ;  /* 0xffffffff10127836 */ /* 0x000fca0000000000 */
[----:B------:R-:W-:-:S13]  /*0f10*/  ISETP.GE.U32.AND P0, PT, R18, 0x3, PT ;  /* 0x000000031200780c */ /* 0x000fda0003f06070 */
[----:B------:R-:W-:Y:S05]  /*0f20*/  @!P0 BRA `(.L_x_9) ;  /* 0x00000000008c8947 */ /* 0x000fea0003800000 */
[C---:B------:R-:W-:Y:S02]  /*0f30*/  IMAD.IADD R18, R21.reuse, 0x1, R10 ;  /* 0x0000000115127824 */ /* 0x040fe400078e020a */
[----:B------:R-:W-:-:S03]  /*0f40*/  IMAD R26, R21, 0x4, R14 ;  /* 0x00000004151a7824 */ /* 0x000fc600078e020e */
[C---:B------:R-:W-:Y:S02]  /*0f50*/  ISETP.GE.AND P0, PT, R18.reuse, R19, PT ;  /* 0x000000131200720c */ /* 0x040fe40003f06270 */
[----:B------:R-:W-:-:S04]  /*0f60*/  IADD3 R16, PT, PT, R18, 0x1, RZ ;  /* 0x0000000112107810 */ /* 0x000fc80007ffe0ff */
[----:B------:R-:W-:Y:S01]  /*0f70*/  ISETP.GE.AND P1, PT, R16, R19, PT ;  /* 0x000000131000720c */ /* 0x000fe20003f26270 */
[----:B------:R-:W-:-:S05]  /*0f80*/  VIADD R16, R18, 0x2 ;  /* 0x0000000212107836 */ /* 0x000fca0000000000 */
[----:B------:R-:W-:Y:S01]  /*0f90*/  ISETP.GE.AND P2, PT, R16, R19, PT ;  /* 0x000000131000720c */ /* 0x000fe20003f46270 */
[----:B------:R-:W2:Y:S01]  /*0fa0*/  @!P0 LDS R24, [R26] ;  /* 0x000000001a188984 */ /* 0x000ea20000000800 */
[----:B------:R-:W-:Y:S01]  /*0fb0*/  VIADD R16, R18, 0x3 ;  /* 0x0000000312107836 */ /* 0x000fe20000000000 */
[----:B------:R-:W-:-:S04]  /*0fc0*/  @!P0 I2FP.F32.U32 R25, R23 ;  /* 0x0000001700198245 */ /* 0x000fc80000201000 */
[----:B------:R-:W3:Y:S01]  /*0fd0*/  @!P1 LDS R22, [R26+0x4] ;  /* 0x000004001a169984 */ /* 0x000ee20000000800 */
[----:B------:R-:W-:Y:S02]  /*0fe0*/  ISETP.GE.AND P3, PT, R16, R19, PT ;  /* 0x000000131000720c */ /* 0x000fe40003f66270 */
[----:B------:R-:W-:-:S03]  /*0ff0*/  LEA R16, R21, 0x1, 0x1 ;  /* 0x0000000115107811 */ /* 0x000fc600078e08ff */
[----:B------:R-:W4:Y:S02]  /*1000*/  @!P2 LDS R20, [R26+0x8] ;  /* 0x000008001a14a984 */ /* 0x000f240000000800 */
[----:B------:R-:W-:Y:S02]  /*1010*/  IMAD.IADD R28, R23, 0x1, R16 ;  /* 0x00000001171c7824 */ /* 0x000fe400078e0210 */
[----:B------:R-:W-:-:S04]  /*1020*/  IMAD.IADD R16, R16, 0x1, -R21 ;  /* 0x0000000110107824 */ /* 0x000fc800078e0a15 */
[----:B------:R-:W5:Y:S01]  /*1030*/  @!P3 LDS R18, [R26+0xc] ;  /* 0x00000c001a12b984 */ /* 0x000f620000000800 */
[----:B--2---:R-:W-:Y:S01]  /*1040*/  @!P0 FADD R23, R24, R25 ;  /* 0x0000001918178221 */ /* 0x004fe20000000000 */
[----:B------:R-:W-:Y:S01]  /*1050*/  IMAD R24, R21, 0x2, R28 ;  /* 0x0000000215187824 */ /* 0x000fe200078e021c */
[----:B------:R-:W-:-:S03]  /*1060*/  @!P1 I2FP.F32.U32 R25, R28 ;  /* 0x0000001c00199245 */ /* 0x000fc60000201000 */
[----:B-1----:R-:W-:Y:S02]  /*1070*/  @!P0 FMNMX R12, R12, R23, PT ;  /* 0x000000170c0c8209 */ /* 0x002fe40003800000 */
[----:B------:R-:W-:Y:S01]  /*1080*/  IADD3 R24, PT, PT, R24, 0x3, RZ ;  /* 0x0000000318187810 */ /* 0x000fe20007ffe0ff */
[----:B---3--:R-:W-:-:S03]  /*1090*/  @!P1 FADD R25, R22, R25 ;  /* 0x0000001916199221 */ /* 0x008fc60000000000 */
[----:B------:R-:W-:Y:S01]  /*10a0*/  @!P2 I2FP.F32.U32 R27, R24 ;  /* 0x00000018001ba245 */ /* 0x000fe20000201000 */
[----:B------:R-:W-:Y:S01]  /*10b0*/  IMAD R22, R21, 0x2, R24 ;  /* 0x0000000215167824 */ /* 0x000fe200078e0218 */
[----:B------:R-:W-:-:S03]  /*10c0*/  @!P1 FMNMX R12, R12, R25, PT ;  /* 0x000000190c0c9209 */ /* 0x000fc60003800000 */
[----:B------:R-:W-:Y:S02]  /*10d0*/  VIADD R22, R22, 0x5 ;  /* 0x0000000516167836 */ /* 0x000fe40000000000 */
[----:B----4-:R-:W-:Y:S02]  /*10e0*/  @!P2 FADD R27, R20, R27 ;  /* 0x0000001b141ba221 */ /* 0x010fe40000000000 */
[----:B------:R-:W-:Y:S01]  /*10f0*/  IMAD R21, R21, 0x2, R22 ;  /* 0x0000000215157824 */ /* 0x000fe200078e0216 */
[----:B------:R-:W-:Y:S02]  /*1100*/  @!P3 I2FP.F32.U32 R23, R22 ;  /* 0x000000160017b245 */ /* 0x000fe40000201000 */
[----:B------:R-:W-:-:S03]  /*1110*/  @!P2 FMNMX R12, R12, R27, PT ;  /* 0x0000001b0c0ca209 */ /* 0x000fc60003800000 */
[----:B-----5:R-:W-:Y:S01]  /*1120*/  @!P3 FADD R25, R18, R23 ;  /* 0x000000171219b221 */ /* 0x020fe20000000000 */
[----:B------:R-:W-:Y:S01]  /*1130*/  VIADD R23, R21, 0x7 ;  /* 0x0000000715177836 */ /* 0x000fe20000000000 */
[----:B------:R-:W-:-:S03]  /*1140*/  IADD3 R21, PT, PT, R16, 0x3, RZ ;  /* 0x0000000310157810 */ /* 0x000fc60007ffe0ff */
[----:B------:R-:W-:-:S07]  /*1150*/  @!P3 FMNMX R12, R12, R25, PT ;  /* 0x000000190c0cb209 */ /* 0x000fce0003800000 */
.L_x_9:
[----:B------:R-:W-:Y:S05]  /*1160*/  BSYNC.RECONVERGENT B1 ;  /* 0x0000000000017941 */ /* 0x000fea0003800200 */
.L_x_8:
[----:B------:R-:W-:Y:S05]  /*1170*/  @!P4 BRA `(.L_x_4) ;  /* 0x000000000090c947 */ /* 0x000fea0003800000 */
[----:B------:R-:W-:Y:S01]  /*1180*/  IMAD.MOV R16, RZ, RZ, -R15 ;  /* 0x000000ffff107224 */ /* 0x000fe200078e0a0f */
[----:B------:R-:W-:Y:S04]  /*1190*/  BSSY.RECONVERGENT B1, `(.L_x_10) ;  /* 0x0000019000017945 */ /* 0x000fe80003800200 */
[----:B------:R-:W-:-:S05]  /*11a0*/  PRMT R16, R16, 0x7710, RZ ;  /* 0x0000771010107816 */ /* 0x000fca00000000ff */
[----:B------:R-:W-:-:S05]  /*11b0*/  IMAD.IADD R16, R11, 0x1, R16 ;  /* 0x000000010b107824 */ /* 0x000fca00078e0210 */
[----:B------:R-:W-:-:S04]  /*11c0*/  LOP3.LUT R18, R16, 0x3, RZ, 0xc0, !PT ;  /* 0x0000000310127812 */ /* 0x000fc800078ec0ff */
[----:B------:R-:W-:-:S13]  /*11d0*/  ISETP.NE.AND P0, PT, R18, 0x1, PT ;  /* 0x000000011200780c */ /* 0x000fda0003f05270 */
[----:B------:R-:W-:Y:S05]  /*11e0*/  @!P0 BRA `(.L_x_11) ;  /* 0x00000000004c8947 */ /* 0x000fea0003800000 */
[C---:B------:R-:W-:Y:S01]  /*11f0*/  IMAD.IADD R18, R21.reuse, 0x1, R10 ;  /* 0x0000000115127824 */ /* 0x040fe200078e020a */
[C---:B------:R-:W-:Y:S01]  /*1200*/  LEA R24, R21.reuse, 0x1, 0x1 ;  /* 0x0000000115187811 */ /* 0x040fe200078e08ff */
[----:B------:R-:W-:-:S03]  /*1210*/  IMAD R22, R21, 0x4, R14 ;  /* 0x0000000415167824 */ /* 0x000fc600078e020e */
[C---:B------:R-:W-:Y:S01]  /*1220*/  ISETP.GE.AND P0, PT, R18.reuse, R19, PT ;  /* 0x000000131200720c */ /* 0x040fe20003f06270 */
[----:B------:R-:W-:Y:S01]  /*1230*/  VIADD R18, R18, 0x1 ;  /* 0x0000000112127836 */ /* 0x000fe20000000000 */
[----:B------:R-:W-:Y:S01]  /*1240*/  IADD3 R26, PT, PT, R23, R24, RZ ;  /* 0x00000018171a7210 */ /* 0x000fe20007ffe0ff */
[----:B------:R-:W-:-:S03]  /*1250*/  IMAD.IADD R24, R24, 0x1, -R21 ;  /* 0x0000000118187824 */ /* 0x000fc600078e0a15 */
[----:B------:R-:W-:Y:S01]  /*1260*/  ISETP.GE.AND P1, PT, R18, R19, PT ;  /* 0x000000131200720c */ /* 0x000fe20003f26270 */
[----:B------:R-:W-:-:S06]  /*1270*/  IMAD R21, R21, 0x2, R26 ;  /* 0x0000000215157824 */ /* 0x000fcc00078e021a */
[----:B------:R-:W2:Y:S01]  /*1280*/  @!P0 LDS R18, [R22] ;  /* 0x0000000016128984 */ /* 0x000ea20000000800 */
[----:B------:R-:W-:-:S05]  /*1290*/  @!P0 I2FP.F32.U32 R25, R23 ;  /* 0x0000001700198245 */ /* 0x000fca0000201000 */
[----:B------:R-:W3:Y:S01]  /*12a0*/  @!P1 LDS R20, [R22+0x4] ;  /* 0x0000040016149984 */ /* 0x000ee20000000800 */
[----:B--2---:R-:W-:Y:S01]  /*12b0*/  @!P0 FADD R23, R25, R18 ;  /* 0x0000001219178221 */ /* 0x004fe20000000000 */
[----:B------:R-:W-:-:S04]  /*12c0*/  @!P1 I2FP.F32.U32 R25, R26 ;  /* 0x0000001a00199245 */ /* 0x000fc80000201000 */
[----:B-1----:R-:W-:Y:S01]  /*12d0*/  @!P0 FMNMX R12, R12, R23, PT ;  /* 0x000000170c0c8209 */ /* 0x002fe20003800000 */
[----:B---3--:R-:W-:Y:S01]  /*12e0*/  @!P1 FADD R25, R20, R25 ;  /* 0x0000001914199221 */ /* 0x008fe20000000000 */
[----:B------:R-:W-:Y:S02]  /*12f0*/  VIADD R23, R21, 0x3 ;  /* 0x0000000315177836 */ /* 0x000fe40000000000 */
[----:B------:R-:W-:Y:S02]  /*1300*/  VIADD R21, R24, 0x1 ;  /* 0x0000000118157836 */ /* 0x000fe40000000000 */
[----:B------:R-:W-:-:S07]  /*1310*/  @!P1 FMNMX R12, R12, R25, PT ;  /* 0x000000190c0c9209 */ /* 0x000fce0003800000 */
.L_x_11:
[----:B------:R-:W-:Y:S05]  /*1320*/  BSYNC.RECONVERGENT B1 ;  /* 0x0000000000017941 */ /* 0x000fea0003800200 */
.L_x_10:
[----:B------:R-:W-:Y:S01]  /*1330*/  IMAD.IADD R18, R21, 0x1, R10 ;  /* 0x0000000115127824 */ /* 0x000fe200078e020a */
[----:B------:R-:W-:-:S04]  /*1340*/  LOP3.LUT R16, R16, 0x1, RZ, 0xc0, !PT ;  /* 0x0000000110107812 */ /* 0x000fc800078ec0ff */
[----:B------:R-:W-:-:S04]  /*1350*/  ISETP.GE.AND P0, PT, R18, R19, PT ;  /* 0x000000131200720c */ /* 0x000fc80003f06270 */
[----:B------:R-:W-:-:S13]  /*1360*/  ISETP.NE.U32.OR P0, PT, R16, 0x1, P0 ;  /* 0x000000011000780c */ /* 0x000fda0000705470 */
[----:B0-----:R-:W-:Y:S02]  /*1370*/  @!P0 LEA R14, R21, R14, 0x2 ;  /* 0x0000000e150e8211 */ /* 0x001fe400078e10ff */
[----:B------:R-:W-:-:S04]  /*1380*/  @!P0 I2FP.F32.U32 R23, R23 ;  /* 0x0000001700178245 */ /* 0x000fc80000201000 */
[----:B------:R-:W0:Y:S02]  /*1390*/  @!P0 LDS R14, [R14] ;  /* 0x000000000e0e8984 */ /* 0x000e240000000800 */
[----:B0-----:R-:W-:-:S05]  /*13a0*/  @!P0 FADD R23, R14, R23 ;  /* 0x000000170e178221 */ /* 0x001fca0000000000 */
[----:B-1----:R-:W-:-:S07]  /*13b0*/  @!P0 FMNMX R12, R12, R23, PT ;  /* 0x000000170c0c8209 */ /* 0x002fce0003800000 */
.L_x_4:
[----:B------:R-:W-:Y:S05]  /*13c0*/  BSYNC.RECONVERGENT B0 ;  /* 0x0000000000007941 */ /* 0x000fea0003800200 */
.L_x_3:
[----:B------:R-:W-:Y:S01]  /*13d0*/  ISETP.GE.AND P0, PT, R10, 0x1, PT ;  /* 0x000000010a00780c */ /* 0x000fe20003f06270 */
[----:B------:R-:W-:-:S12]  /*13e0*/  BSSY.RECONVERGENT B0, `(.L_x_12) ;  /* 0x0000081000007945 */ /* 0x000fd80003800200 */
[----:B------:R-:W-:Y:S05]  /*13f0*/  @!P0 BRA `(.L_x_13) ;  /* 0x0000000400fc8947 */ /* 0x000fea0003800000 */
[----:B------:R-:W-:Y:S01]  /*1400*/  IADD3 R17, PT, PT, R2, -0x1, R17 ;  /* 0xffffffff02117810 */ /* 0x000fe20007ffe011 */
[----:B------:R-:W-:Y:S01]  /*1410*/  BSSY.RECONVERGENT B1, `(.L_x_14) ;  /* 0x000003b000017945 */ /* 0x000fe20003800200 */
[----:B------:R-:W-:Y:S01]  /*1420*/  LOP3.LUT P1, RZ, R10, 0x7, RZ, 0xc0, !PT ;  /* 0x000000070aff7812 */ /* 0x000fe2000782c0ff */
[----:B------:R-:W-:Y:S01]  /*1430*/  IMAD.MOV.U32 R19, RZ, RZ, 0x1 ;  /* 0x00000001ff137424 */ /* 0x000fe200078e00ff */
[----:B------:R-:W-:Y:S01]  /*1440*/  ISETP.GE.U32.AND P0, PT, R17, 0x7, PT ;  /* 0x000000071100780c */ /* 0x000fe20003f06070 */
[----:B------:R-:W-:-:S12]  /*1450*/  IMAD.MOV.U32 R17, RZ, RZ, 0x1 ;  /* 0x00000001ff117424 */ /* 0x000fd800078e00ff */
[----:B------:R-:W-:Y:S05]  /*1460*/  @!P0 BRA `(.L_x_15) ;  /* 0x0000000000d48947 */ /* 0x000fea0003800000 */
[----:B------:R-:W-:Y:S01]  /*1470*/  LOP3.LUT R16, R10, 0x7ffffff8, RZ, 0xc0, !PT ;  /* 0x7ffffff80a107812 */ /* 0x000fe200078ec0ff */
[----:B------:R-:W-:-:S07]  /*1480*/  IMAD.MOV.U32 R19, RZ, RZ, 0x1 ;  /* 0x00000001ff137424 */ /* 0x000fce00078e00ff */
.L_x_16:
[----:B0-----:R-:W-:-:S04]  /*1490*/  IMAD.IADD R14, R10, 0x1, -R17 ;  /* 0x000000010a0e7824 */ /* 0x001fc800078e0a11 */
[----:B------:R-:W-:Y:S01]  /*14a0*/  IMAD R23, R14, 0x4, R13 ;  /* 0x000000040e177824 */ /* 0x000fe200078e020d */
[----:B------:R-:W-:-:S04]  /*14b0*/  LEA R14, R17, 0x1, 0x1 ;  /* 0x00000001110e7811 */ /* 0x000fc800078e08ff */
[----:B------:R-:W0:Y:S01]  /*14c0*/  LDS R18, [R23] ;  /* 0x0000000017127984 */ /* 0x000e220000000800 */
[CC--:B------:R-:W-:Y:S02]  /*14d0*/  IADD3 R20, PT, PT, R14.reuse, R19.reuse, RZ ;  /* 0x000000130e147210 */ /* 0x0c0fe40007ffe0ff */
[----:B------:R-:W-:Y:S01]  /*14e0*/  I2FP.F32.U32 R19, R19 ;  /* 0x0000001300137245 */ /* 0x000fe20000201000 */
[----:B------:R-:W2:Y:S01]  /*14f0*/  LDS R24, [R23+-0x4] ;  /* 0xfffffc0017187984 */ /* 0x000ea20000000800 */
[----:B------:R-:W-:Y:S01]  /*1500*/  I2FP.F32.U32 R27, R20 ;  /* 0x00000014001b7245 */ /* 0x000fe20000201000 */
[----:B------:R-:W-:Y:S01]  /*1510*/  IMAD R20, R17, 0x2, R20 ;  /* 0x0000000211147824 */ /* 0x000fe200078e0214 */
[----:B------:R-:W-:Y:S01]  /*1520*/  IADD3 R14, PT, PT, R14, -R17, RZ ;  /* 0x800000110e0e7210 */ /* 0x000fe20007ffe0ff */
[----:B------:R-:W3:Y:S02]  /*1530*/  LDS R22, [R23+-0x8] ;  /* 0xfffff80017167984 */ /* 0x000ee40000000800 */
[----:B------:R-:W-:-:S02]  /*1540*/  VIADD R20, R20, 0x3 ;  /* 0x0000000314147836 */ /* 0x000fc40000000000 */
[----:B------:R-:W4:Y:S01]  /*1550*/  LDS R21, [R23+-0xc] ;  /* 0xfffff40017157984 */ /* 0x000f220000000800 */
[----:B0-----:R-:W-:Y:S01]  /*1560*/  FADD R25, R18, R19 ;  /* 0x0000001312197221 */ /* 0x001fe20000000000 */
[C---:B------:R-:W-:Y:S02]  /*1570*/  IMAD R18, R17.reuse, 0x2, R20 ;  /* 0x0000000211127824 */ /* 0x040fe400078e0214 */
[----:B------:R-:W0:Y:S01]  /*1580*/  LDS R19, [R23+-0x10] ;  /* 0xfffff00017137984 */ /* 0x000e220000000800 */
[----:B--2---:R-:W-:Y:S01]  /*1590*/  FADD R24, R24, R27 ;  /* 0x0000001b18187221 */ /* 0x004fe20000000000 */
[----:B------:R-:W-:Y:S02]  /*15a0*/  VIADD R26, R18, 0x5 ;  /* 0x00000005121a7836 */ /* 0x000fe40000000000 */
[----:B------:R-:W-:Y:S02]  /*15b0*/  LDS R18, [R23+-0x18] ;  /* 0xffffe80017127984 */ /* 0x000fe40000000800 */
[----:B-1----:R-:W-:Y:S01]  /*15c0*/  FMNMX3 R24, R12, R25, R24, PT ;  /* 0x000000190c187276 */ /* 0x002fe20003800018 */
[----:B------:R-:W-:Y:S01]  /*15d0*/  IMAD R27, R17, 0x2, R26 ;  /* 0x00000002111b7824 */ /* 0x000fe200078e021a */
[----:B------:R-:W1:Y:S01]  /*15e0*/  LDS R12, [R23+-0x14] ;  /* 0xffffec00170c7984 */ /* 0x000e620000000800 */
[----:B------:R-:W-:-:S03]  /*15f0*/  I2FP.F32.U32 R25, R20 ;  /* 0x0000001400197245 */ /* 0x000fc60000201000 */
[----:B------:R2:W5:Y:S02]  /*1600*/  LDS R20, [R23+-0x1c] ;  /* 0xffffe40017147984 */ /* 0x0005640000000800 */
[----:B---3--:R-:W-:Y:S01]  /*1610*/  FADD R25, R22, R25 ;  /* 0x0000001916197221 */ /* 0x008fe20000000000 */
[----:B------:R-:W-:Y:S02]  /*1620*/  I2FP.F32.U32 R22, R26 ;  /* 0x0000001a00167245 */ /* 0x000fe40000201000 */
[----:B------:R-:W-:-:S03]  /*1630*/  IADD3 R26, PT, PT, R27, 0x7, RZ ;  /* 0x000000071b1a7810 */ /* 0x000fc60007ffe0ff */
[----:B----4-:R-:W-:Y:S01]  /*1640*/  FADD R21, R21, R22 ;  /* 0x0000001615157221 */ /* 0x010fe20000000000 */
[----:B------:R-:W-:Y:S01]  /*1650*/  I2FP.F32.U32 R28, R26 ;  /* 0x0000001a001c7245 */ /* 0x000fe20000201000 */
[----:B------:R-:W-:-:S03]  /*1660*/  IMAD R22, R17, 0x2, R26 ;  /* 0x0000000211167824 */ /* 0x000fc600078e021a */
[----:B------:R-:W-:Y:S01]  /*1670*/  FMNMX3 R24, R24, R25, R21, PT ;  /* 0x0000001918187276 */ /* 0x000fe20003800015 */
[----:B------:R-:W-:Y:S02]  /*1680*/  VIADD R22, R22, 0x9 ;  /* 0x0000000916167836 */ /* 0x000fe40000000000 */
[----:B------:R-:W-:Y:S02]  /*1690*/  VIADD R25, R14, 0x6 ;  /* 0x000000060e197836 */ /* 0x000fe40000000000 */
[----:B------:R-:W-:-:S03]  /*16a0*/  IMAD R21, R17, 0x2, R22 ;  /* 0x0000000211157824 */ /* 0x000fc600078e0216 */
[----:B------:R-:W-:Y:S01]  /*16b0*/  ISETP.NE.AND P0, PT, R25, R16, PT ;  /* 0x000000101900720c */ /* 0x000fe20003f05270 */
[----:B------:R-:W-:Y:S01]  /*16c0*/  VIADD R26, R21, 0xb ;  /* 0x0000000b151a7836 */ /* 0x000fe20000000000 */
[----:B------:R-:W-:-:S03]  /*16d0*/  I2FP.F32.U32 R21, R22 ;  /* 0x0000001600157245 */ /* 0x000fc60000201000 */
[----:B------:R-:W-:Y:S02]  /*16e0*/  IMAD R22, R17, 0x2, R26 ;  /* 0x0000000211167824 */ /* 0x000fe400078e021a */
[----:B0-----:R-:W-:Y:S02]  /*16f0*/  FADD R19, R19, R28 ;  /* 0x0000001c13137221 */ /* 0x001fe40000000000 */
[----:B------:R-:W-:-:S04]  /*1700*/  VIADD R22, R22, 0xd ;  /* 0x0000000d16167836 */ /* 0x000fc80000000000 */
[----:B------:R-:W-:Y:S01]  /*1710*/  IMAD R17, R17, 0x2, R22 ;  /* 0x0000000211117824 */ /* 0x000fe200078e0216 */
[----:B--2---:R-:W-:Y:S01]  /*1720*/  I2FP.F32.U32 R23, R22 ;  /* 0x0000001600177245 */ /* 0x004fe20000201000 */
[----:B-1----:R-:W-:Y:S01]  /*1730*/  FADD R12, R12, R21 ;  /* 0x000000150c0c7221 */ /* 0x002fe20000000000 */
[----:B------:R-:W-:-:S03]  /*1740*/  I2FP.F32.U32 R21, R26 ;  /* 0x0000001a00157245 */ /* 0x000fc60000201000 */
[----:B-----5:R-:W-:Y:S01]  /*1750*/  FADD R20, R20, R23 ;  /* 0x0000001714147221 */ /* 0x020fe20000000000 */
[----:B------:R-:W-:Y:S01]  /*1760*/  FMNMX3 R12, R24, R19, R12, PT ;  /* 0x00000013180c7276 */ /* 0x000fe2000380000c */
[----:B------:R-:W-:Y:S01]  /*1770*/  FADD R21, R18, R21 ;  /* 0x0000001512157221 */ /* 0x000fe20000000000 */
[----:B------:R-:W-:Y:S02]  /*1780*/  VIADD R19, R17, 0xf ;  /* 0x0000000f11137836 */ /* 0x000fe40000000000 */
[----:B------:R-:W-:Y:S02]  /*1790*/  VIADD R17, R14, 0x7 ;  /* 0x000000070e117836 */ /* 0x000fe40000000000 */
[----:B------:R-:W-:Y:S01]  /*17a0*/  FMNMX3 R12, R12, R21, R20, PT ;  /* 0x000000150c0c7276 */ /* 0x000fe20003800014 */
[----:B------:R-:W-:Y:S06]  /*17b0*/  @P0 BRA `(.L_x_16) ;  /* 0xfffffffc00340947 */ /* 0x000fec000383ffff */
.L_x_15:
[----:B------:R-:W-:Y:S05]  /*17c0*/  BSYNC.RECONVERGENT B1 ;  /* 0x0000000000017941 */ /* 0x000fea0003800200 */
.L_x_14:
[----:B------:R-:W-:Y:S05]  /*17d0*/  @!P1 BRA `(.L_x_13) ;  /* 0x0000000400049947 */ /* 0x000fea0003800000 */
[----:B0-----:R-:W-:Y:S01]  /*17e0*/  PRMT R14, R2, 0x9910, RZ ;  /* 0x00009910020e7816 */ /* 0x001fe200000000ff */
[----:B------:R-:W-:Y:S01]  /*17f0*/  BSSY.RECONVERGENT B1, `(.L_x_17) ;  /* 0x0000022000017945 */ /* 0x000fe20003800200 */
[----:B------:R-:W-:Y:S02]  /*1800*/  PRMT R21, R0, 0x9910, RZ ;  /* 0x0000991000157816 */ /* 0x000fe400000000ff */
[----:B------:R-:W-:-:S05]  /*1810*/  PRMT R16, R8, 0x9910, RZ ;  /* 0x0000991008107816 */ /* 0x000fca00000000ff */
[----:B------:R-:W-:-:S05]  /*1820*/  IMAD R14, R21, R16, R14 ;  /* 0x00000010150e7224 */ /* 0x000fca00078e020e */
[----:B------:R-:W-:-:S04]  /*1830*/  LOP3.LUT R14, R14, 0x7, RZ, 0xc0, !PT ;  /* 0x000000070e0e7812 */ /* 0x000fc800078ec0ff */
[C---:B------:R-:W-:Y:S02]  /*1840*/  IADD3 R16, PT, PT, R14.reuse, -0x1, RZ ;  /* 0xffffffff0e107810 */ /* 0x040fe40007ffe0ff */
[----:B------:R-:W-:Y:S02]  /*1850*/  LOP3.LUT P1, RZ, R14, 0x3, RZ, 0xc0, !PT ;  /* 0x000000030eff7812 */ /* 0x000fe4000782c0ff */
[----:B------:R-:W-:-:S13]  /*1860*/  ISETP.GE.U32.AND P0, PT, R16, 0x3, PT ;  /* 0x000000031000780c */ /* 0x000fda0003f06070 */
[----:B------:R-:W-:Y:S05]  /*1870*/  @!P0 BRA `(.L_x_18) ;  /* 0x0000000000648947 */ /* 0x000fea0003800000 */
[----:B------:R-:W-:Y:S01]  /*1880*/  IMAD.IADD R14, R10, 0x1, -R17 ;  /* 0x000000010a0e7824 */ /* 0x000fe200078e0a11 */
[----:B------:R-:W-:-:S03]  /*1890*/  I2FP.F32.U32 R24, R19 ;  /* 0x0000001300187245 */ /* 0x000fc60000201000 */
[----:B------:R-:W-:Y:S01]  /*18a0*/  IMAD R21, R14, 0x4, R13 ;  /* 0x000000040e157824 */ /* 0x000fe200078e020d */
[----:B------:R-:W-:-:S04]  /*18b0*/  LEA R14, R17, 0x1, 0x1 ;  /* 0x00000001110e7811 */ /* 0x000fc800078e08ff */
[----:B------:R-:W0:Y:S01]  /*18c0*/  LDS R23, [R21] ;  /* 0x0000000015177984 */ /* 0x000e220000000800 */
[----:B------:R-:W-:-:S03]  /*18d0*/  IMAD.IADD R26, R19, 0x1, R14 ;  /* 0x00000001131a7824 */ /* 0x000fc600078e020e */
[----:B------:R-:W2:Y:S01]  /*18e0*/  LDS R20, [R21+-0x4] ;  /* 0xfffffc0015147984 */ /* 0x000ea20000000800 */
[----:B------:R-:W-:Y:S01]  /*18f0*/  IMAD R22, R17, 0x2, R26 ;  /* 0x0000000211167824 */ /* 0x000fe200078e021a */
[----:B------:R-:W-:Y:S02]  /*1900*/  I2FP.F32.U32 R19, R26 ;  /* 0x0000001a00137245 */ /* 0x000fe40000201000 */
[----:B------:R-:W3:Y:S01]  /*1910*/  LDS R16, [R21+-0x8] ;  /* 0xfffff80015107984 */ /* 0x000ee20000000800 */
[----:B------:R-:W-:-:S03]  /*1920*/  VIADD R28, R22, 0x3 ;  /* 0x00000003161c7836 */ /* 0x000fc60000000000 */
[----:B------:R4:W5:Y:S02]  /*1930*/  LDS R18, [R21+-0xc] ;  /* 0xfffff40015127984 */ /* 0x0009640000000800 */
[-C--:B------:R-:W-:Y:S02]  /*1940*/  LEA R22, R17, R28.reuse, 0x1 ;  /* 0x0000001c11167211 */ /* 0x080fe400078e08ff */
[----:B------:R-:W-:-:S03]  /*1950*/  I2FP.F32.U32 R25, R28 ;  /* 0x0000001c00197245 */ /* 0x000fc60000201000 */
[----:B------:R-:W-:-:S05]  /*1960*/  VIADD R22, R22, 0x5 ;  /* 0x0000000516167836 */ /* 0x000fca0000000000 */
[----:B----4-:R-:W-:Y:S01]  /*1970*/  I2FP.F32.U32 R21, R22 ;  /* 0x0000001600157245 */ /* 0x010fe20000201000 */
[----:B------:R-:W-:Y:S01]  /*1980*/  IMAD R22, R17, 0x2, R22 ;  /* 0x0000000211167824 */ /* 0x000fe200078e0216 */
[----:B------:R-:W-:Y:S01]  /*1990*/  IADD3 R17, PT, PT, R14, 0x3, -R17 ;  /* 0x000000030e117810 */ /* 0x000fe20007ffe811 */
[----:B0-----:R-:W-:Y:S01]  /*19a0*/  FADD R23, R23, R24 ;  /* 0x0000001817177221 */ /* 0x001fe20000000000 */
[----:B--2---:R-:W-:Y:S01]  /*19b0*/  FADD R19, R20, R19 ;  /* 0x0000001314137221 */ /* 0x004fe20000000000 */
[----:B---3--:R-:W-:-:S04]  /*19c0*/  FADD R25, R16, R25 ;  /* 0x0000001910197221 */ /* 0x008fc80000000000 */
[----:B-1----:R-:W-:Y:S01]  /*19d0*/  FMNMX3 R12, R12, R23, R19, PT ;  /* 0x000000170c0c7276 */ /* 0x002fe20003800013 */
[----:B------:R-:W-:Y:S02]  /*19e0*/  VIADD R19, R22, 0x7 ;  /* 0x0000000716137836 */ /* 0x000fe40000000000 */
[----:B-----5:R-:W-:-:S05]  /*19f0*/  FADD R18, R18, R21 ;  /* 0x0000001512127221 */ /* 0x020fca0000000000 */
[----:B------:R-:W-:-:S07]  /*1a00*/  FMNMX3 R12, R12, R25, R18, PT ;  /* 0x000000190c0c7276 */ /* 0x000fce0003800012 */
.L_x_18:
[----:B------:R-:W-:Y:S05]  /*1a10*/  BSYNC.RECONVERGENT B1 ;  /* 0x0000000000017941 */ /* 0x000fea0003800200 */
.L_x_17:
[----:B------:R-:W-:Y:S05]  /*1a20*/  @!P1 BRA `(.L_x_13) ;  /* 0x0000000000709947 */ /* 0x000fea0003800000 */
[----:B------:R-:W-:Y:S01]  /*1a30*/  IMAD.IADD R14, R2, 0x1, R15 ;  /* 0x00000001020e7824 */ /* 0x000fe200078e020f */
[----:B------:R-:W-:Y:S04]  /*1a40*/  BSSY.RECONVERGENT B1, `(.L_x_19) ;  /* 0x0000014000017945 */ /* 0x000fe80003800200 */
[C---:B------:R-:W-:Y:S02]  /*1a50*/  LOP3.LUT R15, R14.reuse, 0x3, RZ, 0xc0, !PT ;  /* 0x000000030e0f7812 */ /* 0x040fe400078ec0ff */
[----:B------:R-:W-:Y:S02]  /*1a60*/  LOP3.LUT R14, R14, 0x1, RZ, 0xc0, !PT ;  /* 0x000000010e0e7812 */ /* 0x000fe400078ec0ff */
[----:B------:R-:W-:Y:S02]  /*1a70*/  ISETP.NE.AND P0, PT, R15, 0x1, PT ;  /* 0x000000010f00780c */ /* 0x000fe40003f05270 */
[----:B------:R-:W-:-:S11]  /*1a80*/  ISETP.NE.U32.AND P1, PT, R14, 0x1, PT ;  /* 0x000000010e00780c */ /* 0x000fd60003f25070 */
[----:B------:R-:W-:Y:S05]  /*1a90*/  @!P0 BRA `(.L_x_20) ;  /* 0x0000000000388947 */ /* 0x000fea0003800000 */
[----:B------:R-:W-:Y:S01]  /*1aa0*/  IMAD.IADD R14, R10, 0x1, -R17 ;  /* 0x000000010a0e7824 */ /* 0x000fe200078e0a11 */
[----:B------:R-:W-:Y:S02]  /*1ab0*/  LEA R18, R17, 0x1, 0x1 ;  /* 0x0000000111127811 */ /* 0x000fe400078e08ff */
[----:B------:R-:W-:Y:S02]  /*1ac0*/  I2FP.F32.U32 R16, R19 ;  /* 0x0000001300107245 */ /* 0x000fe40000201000 */
[----:B------:R-:W-:Y:S01]  /*1ad0*/  LEA R14, R14, R13, 0x2 ;  /* 0x0000000d0e0e7211 */ /* 0x000fe200078e10ff */
[----:B------:R-:W-:-:S04]  /*1ae0*/  IMAD.IADD R20, R19, 0x1, R18 ;  /* 0x0000000113147824 */ /* 0x000fc800078e0212 */
[----:B------:R-:W0:Y:S01]  /*1af0*/  LDS R15, [R14] ;  /* 0x000000000e0f7984 */ /* 0x000e220000000800 */
[----:B------:R-:W-:Y:S01]  /*1b00*/  I2FP.F32.U32 R22, R20 ;  /* 0x0000001400167245 */ /* 0x000fe20000201000 */
[----:B------:R-:W-:Y:S01]  /*1b10*/  IMAD R19, R17, 0x2, R20 ;  /* 0x0000000211137824 */ /* 0x000fe200078e0214 */
[----:B------:R-:W-:Y:S01]  /*1b20*/  IADD3 R17, PT, PT, R18, 0x1, -R17 ;  /* 0x0000000112117810 */ /* 0x000fe20007ffe811 */
[----:B------:R-:W2:Y:S02]  /*1b30*/  LDS R21, [R14+-0x4] ;  /* 0xfffffc000e157984 */ /* 0x000ea40000000800 */
[----:B------:R-:W-:Y:S02]  /*1b40*/  VIADD R19, R19, 0x3 ;  /* 0x0000000313137836 */ /* 0x000fe40000000000 */
[----:B0-----:R-:W-:Y:S01]  /*1b50*/  FADD R15, R15, R16 ;  /* 0x000000100f0f7221 */ /* 0x001fe20000000000 */
[----:B--2---:R-:W-:-:S05]  /*1b60*/  FADD R21, R21, R22 ;  /* 0x0000001615157221 */ /* 0x004fca0000000000 */
[----:B-1----:R-:W-:-:S07]  /*1b70*/  FMNMX3 R12, R12, R15, R21, PT ;  /* 0x0000000f0c0c7276 */ /* 0x002fce0003800015 */
.L_x_20:
[----:B------:R-:W-:Y:S05]  /*1b80*/  BSYNC.RECONVERGENT B1 ;  /* 0x0000000000017941 */ /* 0x000fea0003800200 */
.L_x_19:
[----:B------:R-:W-:Y:S01]  /*1b90*/  @!P1 IMAD.IADD R14, R10, 0x1, -R17 ;  /* 0x000000010a0e9824 */ /* 0x000fe200078e0a11 */
[----:B------:R-:W-:-:S03]  /*1ba0*/  @!P1 I2FP.F32.U32 R19, R19 ;  /* 0x0000001300139245 */ /* 0x000fc60000201000 */
[----:B------:R-:W-:-:S06]  /*1bb0*/  @!P1 IMAD R14, R14, 0x4, R13 ;  /* 0x000000040e0e9824 */ /* 0x000fcc00078e020d */
[----:B------:R-:W0:Y:S02]  /*1bc0*/  @!P1 LDS R14, [R14] ;  /* 0x000000000e0e9984 */ /* 0x000e240000000800 */
[----:B0-----:R-:W-:-:S05]  /*1bd0*/  @!P1 FADD R19, R14, R19 ;  /* 0x000000130e139221 */ /* 0x001fca0000000000 */
[----:B-1----:R-:W-:-:S07]  /*1be0*/  @!P1 FMNMX R12, R12, R19, PT ;  /* 0x000000130c0c9209 */ /* 0x002fce0003800000 */
.L_x_13:
[----:B------:R-:W-:Y:S05]  /*1bf0*/  BSYNC.RECONVERGENT B0 ;  /* 0x0000000000007941 */ /* 0x000fea0003800200 */
.L_x_12:
[----:B0-----:R-:W0:Y:S01]  /*1c00*/  LDC.64 R14, c[0x0][0x380] ;  /* 0x0000e000ff0e7b82 */ /* 0x001e220000000a00 */
[----:B------:R-:W-:Y:S01]  /*1c10*/  IADD3 R13, PT, PT, R3, R10, RZ ;  /* 0x0000000a030d7210 */ /* 0x000fe20007ffe0ff */
[----:B------:R-:W-:Y:S02]  /*1c20*/  IMAD.IADD R10, R0, 0x1, R10 ;  /* 0x00000001000a7824 */ /* 0x000fe400078e020a */
[----:B------:R-:W-:Y:S02]  /*1c30*/  VIADD R8, R8, 0x1 ;  /* 0x0000000108087836 */ /* 0x000fe40000000000 */
[----:B------:R-:W-:Y:S01]  /*1c40*/  VIADD R6, R6, 0x1 ;  /* 0x0000000106067836 */ /* 0x000fe20000000000 */
[----:B------:R-:W-:Y:S01]  /*1c50*/  ISETP.GE.AND P0, PT, R10, R5, PT ;  /* 0x000000050a00720c */ /* 0x000fe20003f06270 */
[----:B------:R-:W-:Y:S02]  /*1c60*/  VIADD R7, R7, 0x1 ;  /* 0x0000000107077836 */ /* 0x000fe40000000000 */
[----:B0-----:R-:W-:-:S05]  /*1c70*/  IMAD.WIDE R14, R13, 0x4, R14 ;  /* 0x000000040d0e7825 */ /* 0x001fca00078e020e */
[----:B-1----:R0:W-:Y:S05]  /*1c80*/  STG.E desc[UR6][R14.64], R12 ;  /* 0x0000000c0e007986 */ /* 0x0021ea000c101906 */
[----:B------:R-:W-:Y:S05]  /*1c90*/  @!P0 BRA `(.L_x_21) ;  /* 0xffffffe800388947 */ /* 0x000fea000383ffff */
[----:B------:R-:W-:Y:S05]  /*1ca0*/  EXIT ;  /* 0x000000000000794d */ /* 0x000fea0003800000 */
.L_x_22:
[----:B------:R-:W-:-:S00]  /*1cb0*/  BRA `(.L_x_22) ;  /* 0xfffffffc00fc7947 */ /* 0x000fc0000383ffff */
[----:B------:R-:W-:-:S00]  /*1cc0*/  NOP ;  /* 0x0000000000007918 */ /* 0x000fc00000000000 */
        /* <DEDUP_REMOVED lines=11> */
.L_x_199:


//--------------------- .text._Z14edt_col_kernelPfS_ii --------------------------
	.section	.text._Z14edt_col_kernelPfS_ii,"ax",@progbits
	.align	128
        .global         _Z14edt_col_kernelPfS_ii
        .type           _Z14edt_col_kernelPfS_ii,@function
        .size           _Z14edt_col_kernelPfS_ii,(.L_x_200 - _Z14edt_col_kernelPfS_ii)
        .other          _Z14edt_col_kernelPfS_ii,@"STO_CUDA_ENTRY STV_DEFAULT"
_Z14edt_col_kernelPfS_ii:
.text._Z14edt_col_kernelPfS_ii:
[----:B------:R-:W-:Y:S01]  /*0000*/  LDC R1, c[0x0][0x37c] ;  /* 0x0000df00ff017b82 */ /* 0x000fe20000000800 */
[----:B------:R-:W0:Y:S07]  /*0010*/  S2R R9, SR_TID.X ;  /* 0x0000000000097919 */ /* 0x000e2e0000002100 */
[----:B------:R-:W0:Y:S08]  /*0020*/  S2UR UR4, SR_CTAID.X ;  /* 0x00000000000479c3 */ /* 0x000e300000002500 */
[----:B------:R-:W0:Y:S08]  /*0030*/  LDC R0, c[0x0][0x360] ;  /* 0x0000d800ff007b82 */ /* 0x000e300000000800 */
[----:B------:R-:W1:Y:S08]  /*0040*/  LDC.64 R4, c[0x0][0x390] ;  /* 0x0000e400ff047b82 */ /* 0x000e700000000a00 */
[----:B------:R-:W2:Y:S01]  /*0050*/  S2UR UR5, SR_CTAID.Y ;  /* 0x00000000000579c3 */ /* 0x000ea20000002600 */
[----:B0-----:R-:W-:-:S05]  /*0060*/  IMAD R2, R0, UR4, R9 ;  /* 0x0000000400027c24 */ /* 0x001fca000f8e0209 */
[----:B-1----:R-:W-:-:S04]  /*0070*/  ISETP.GE.AND P0, PT, R2, R5, PT ;  /* 0x000000050200720c */ /* 0x002fc80003f06270 */
[----:B--2---:R-:W-:-:S13]  /*0080*/  ISETP.LE.OR P0, PT, R4, UR5, P0 ;  /* 0x0000000504007c0c */ /* 0x004fda0008703670 */
[----:B------:R-:W-:Y:S05]  /*0090*/  @P0 EXIT ;  /* 0x000000000000094d */ /* 0x000fea0003800000 */
[----:B------:R-:W0:Y:S01]  /*00a0*/  I2F.U32.RP R8, R0 ;  /* 0x0000000000087306 */ /* 0x000e220000209000 */
[----:B------:R-:W-:Y:S01]  /*00b0*/  ISETP.NE.U32.AND P2, PT, R0, RZ, PT ;  /* 0x000000ff0000720c */ /* 0x000fe20003f45070 */
[----:B------:R-:W1:Y:S01]  /*00c0*/  LDCU.64 UR6, c[0x0][0x358] ;  /* 0x00006b00ff0677ac */ /* 0x000e620008000a00 */
[----:B------:R-:W-:Y:S05]  /*00d0*/  BSSY.RECONVERGENT B0, `(.L_x_23) ;  /* 0x0000023000007945 */ /* 0x000fea0003800200 */
[----:B0-----:R-:W0:Y:S02]  /*00e0*/  MUFU.RCP R8, R8 ;  /* 0x0000000800087308 */ /* 0x001e240000001000 */
[----:B0-----:R-:W-:-:S06]  /*00f0*/  VIADD R6, R8, 0xffffffe ;  /* 0x0ffffffe08067836 */ /* 0x001fcc0000000000 */
        /* <DEDUP_REMOVED lines=8> */
[----:B------:R-:W-:Y:S02]  /*0180*/  IMAD R3, R0, R10, R3 ;  /* 0x0000000a00037224 */ /* 0x000fe400078e0203 */
[----:B------:R-:W-:-:S03]  /*0190*/  IMAD.MOV.U32 R10, RZ, RZ, R9 ;  /* 0x000000ffff0a7224 */ /* 0x000fc600078e0009 */
[----:B------:R-:W-:-:S13]  /*01a0*/  ISETP.GE.U32.AND P0, PT, R3, R0, PT ;  /* 0x000000000300720c */ /* 0x000fda0003f06070 */
[----:B------:R-:W-:Y:S02]  /*01b0*/  @P0 IMAD.IADD R3, R3, 0x1, -R0 ;  /* 0x0000000103030824 */ /* 0x000fe400078e0a00 */
[----:B------:R-:W-:Y:S01]  /*01c0*/  @P0 VIADD R7, R7, 0x1 ;  /* 0x0000000107070836 */ /* 0x000fe20000000000 */
[----:B------:R-:W-:Y:S02]  /*01d0*/  ISETP.GE.AND P0, PT, R10, R5, PT ;  /* 0x000000050a00720c */ /* 0x000fe40003f06270 */
[----:B------:R-:W-:-:S13]  /*01e0*/  ISETP.GE.U32.AND P1, PT, R3, R0, PT ;  /* 0x000000000300720c */ /* 0x000fda0003f26070 */
[----:B------:R-:W-:Y:S02]  /*01f0*/  @P1 IADD3 R7, PT, PT, R7, 0x1, RZ ;  /* 0x0000000107071810 */ /* 0x000fe40007ffe0ff */
        /* <DEDUP_REMOVED lines=8> */
.L_x_25:
[----:B------:R-:W-:-:S04]  /*0280*/  IMAD R7, R10, R4, UR5 ;  /* 0x000000050a077e24 */ /* 0x000fc8000f8e0204 */
[----:B01----:R-:W-:-:S06]  /*0290*/  IMAD.WIDE R6, R7, 0x4, R8 ;  /* 0x0000000407067825 */ /* 0x003fcc00078e0208 */
[----:B------:R-:W2:Y:S01]  /*02a0*/  LDG.E R6, desc[UR6][R6.64] ;  /* 0x0000000606067981 */ /* 0x000ea2000c1e1900 */
[----:B------:R-:W-:Y:S02]  /*02b0*/  IMAD R13, R10, 0x4, R11 ;  /* 0x000000040a0d7824 */ /* 0x000fe400078e020b */
[----:B------:R-:W-:-:S05]  /*02c0*/  IMAD.IADD R10, R0, 0x1, R10 ;  /* 0x00000001000a7824 */ /* 0x000fca00078e020a */
[----:B------:R-:W-:Y:S01]  /*02d0*/  ISETP.GE.AND P0, PT, R10, R5, PT ;  /* 0x000000050a00720c */ /* 0x000fe20003f06270 */
[----:B--2---:R0:W-:-:S12]  /*02e0*/  STS [R13], R6 ;  /* 0x000000060d007388 */ /* 0x0041d80000000800 */
[----:B------:R-:W-:Y:S05]  /*02f0*/  @!P0 BRA `(.L_x_25) ;  /* 0xfffffffc00e08947 */ /* 0x000fea000383ffff */
.L_x_24:
[----:B------:R-:W-:Y:S05]  /*0300*/  BSYNC.RECONVERGENT B0 ;  /* 0x0000000000007941 */ /* 0x000fea0003800200 */
.L_x_23:
[----:B------:R-:W-:Y:S06]  /*0310*/  BAR.SYNC.DEFER_BLOCKING 0x0 ;  /* 0x0000000000007b1d */ /* 0x000fec0000010000 */
[----:B------:R-:W-:Y:S05]  /*0320*/  @P1 EXIT ;  /* 0x000000000000194d */ /* 0x000fea0003800000 */
[----:B------:R-:W1:Y:S01]  /*0330*/  LDCU.U16 UR4, c[0x0][0x394] ;  /* 0x00007280ff0477ac */ /* 0x000e620008000400 */
[----:B------:R-:W-:Y:S01]  /*0340*/  LOP3.LUT R4, RZ, R2, RZ, 0x33, !PT ;  /* 0x00000002ff047212 */ /* 0x000fe200078e33ff */
[----:B------:R-:W-:Y:S01]  /*0350*/  IMAD.MOV.U32 R8, RZ, RZ, R2 ;  /* 0x000000ffff087224 */ /* 0x000fe200078e0002 */
[C---:B------:R-:W-:Y:S02]  /*0360*/  LOP3.LUT R10, R2.reuse, 0x3, RZ, 0x3c, !PT ;  /* 0x00000003020a7812 */ /* 0x040fe400078e3cff */
[----:B------:R-:W-:Y:S01]  /*0370*/  LOP3.LUT R9, R2, 0x7, RZ, 0x3c, !PT ;  /* 0x0000000702097812 */ /* 0x000fe200078e3cff */
[----:B------:R-:W-:Y:S01]  /*0380*/  IMAD.IADD R4, R4, 0x1, R5 ;  /* 0x0000000104047824 */ /* 0x000fe200078e0205 */
[----:B0-----:R-:W-:Y:S01]  /*0390*/  PRMT R6, RZ, 0x7610, R6 ;  /* 0x00007610ff067816 */ /* 0x001fe20000000006 */
[----:B------:R-:W-:Y:S01]  /*03a0*/  IMAD.MOV.U32 R5, RZ, RZ, RZ ;  /* 0x000000ffff057224 */ /* 0x000fe200078e00ff */
[----:B------:R-:W-:Y:S02]  /*03b0*/  PRMT R7, RZ, 0x7610, R7 ;  /* 0x00007610ff077816 */ /* 0x000fe40000000007 */
[----:B-1----:R-:W-:Y:S01]  /*03c0*/  IADD3 R9, PT, PT, R9, UR4, RZ ;  /* 0x0000000409097c10 */ /* 0x002fe2000fffe0ff */
[----:B------:R-:W-:-:S07]  /*03d0*/  VIADD R10, R10, UR4 ;  /* 0x000000040a0a7c36 */ /* 0x000fce0008000000 */
.L_x_44:
[----:B0-----:R-:W0:Y:S01]  /*03e0*/  S2R R12, SR_CgaCtaId ;  /* 0x00000000000c7919 */ /* 0x001e220000008800 */
[----:B------:R-:W-:Y:S01]  /*03f0*/  MOV R11, 0x400 ;  /* 0x00000400000b7802 */ /* 0x000fe20000000f00 */
[----:B------:R-:W1:Y:S01]  /*0400*/  LDCU UR4, c[0x0][0x394] ;  /* 0x00007280ff0477ac */ /* 0x000e620008000800 */
[----:B------:R-:W-:Y:S01]  /*0410*/  PRMT R15, R6, 0x9910, RZ ;  /* 0x00009910060f7816 */ /* 0x000fe200000000ff */
[----:B------:R-:W-:Y:S01]  /*0420*/  BSSY.RECONVERGENT B0, `(.L_x_26) ;  /* 0x00000e0000007945 */ /* 0x000fe20003800200 */
[----:B------:R-:W-:Y:S02]  /*0430*/  PRMT R18, R7, 0x9910, RZ ;  /* 0x0000991007127816 */ /* 0x000fe400000000ff */
[----:B------:R-:W-:Y:S01]  /*0440*/  PRMT R16, R0, 0x9910, RZ ;  /* 0x0000991000107816 */ /* 0x000fe200000000ff */
[----:B-1----:R-:W-:-:S04]  /*0450*/  IMAD.U32 R17, RZ, RZ, UR4 ;  /* 0x00000004ff117e24 */ /* 0x002fc8000f8e00ff */
[----:B------:R-:W-:-:S05]  /*0460*/  IMAD.IADD R13, R8, 0x1, -R17 ;  /* 0x00000001080d7824 */ /* 0x000fca00078e0a11 */
        /* <DEDUP_REMOVED lines=10> */
[----:B------:R-:W-:Y:S01]  /*0510*/  IADD3 R18, PT, PT, R2, R15, RZ ;  /* 0x0000000f02127210 */ /* 0x000fe20007ffe0ff */
[----:B------:R-:W-:Y:S01]  /*0520*/  BSSY.RECONVERGENT B1, `(.L_x_28) ;  /* 0x000007b000017945 */ /* 0x000fe20003800200 */
[----:B------:R-:W-:Y:S02]  /*0530*/  IMAD.IADD R24, R4, 0x1, -R15 ;  /* 0x0000000104187824 */ /* 0x000fe400078e0a0f */
[----:B------:R-:W-:Y:S01]  /*0540*/  IADD3 R18, PT, PT, -R18, -0x2, R17 ;  /* 0xfffffffe12127810 */ /* 0x000fe20007ffe111 */
[----:B------:R-:W-:Y:S02]  /*0550*/  IMAD.MOV.U32 R23, RZ, RZ, 0x1 ;  /* 0x00000001ff177424 */ /* 0x000fe400078e00ff */
[----:B------:R-:W-:Y:S01]  /*0560*/  IMAD.MOV.U32 R19, RZ, RZ, 0x1 ;  /* 0x00000001ff137424 */ /* 0x000fe200078e00ff */
[----:B------:R-:W-:-:S13]  /*0570*/  ISETP.GE.U32.AND P0, PT, R18, 0x7, PT ;  /* 0x000000071200780c */ /* 0x000fda0003f06070 */
[----:B------:R-:W-:Y:S05]  /*0580*/  @!P0 BRA `(.L_x_29) ;  /* 0x0000000400d08947 */ /* 0x000fea0003800000 */
[C---:B------:R-:W-:Y:S02]  /*0590*/  VIADD R18, R8.reuse, 0x1 ;  /* 0x0000000108127836 */ /* 0x040fe40000000000 */
[----:B------:R-:W-:-:S03]  /*05a0*/  VIADD R20, R8, 0x5 ;  /* 0x0000000508147836 */ /* 0x000fc60000000000 */
[-C--:B------:R-:W-:Y:S01]  /*05b0*/  ISETP.GE.AND P6, PT, R18, R17.reuse, PT ;  /* 0x000000111200720c */ /* 0x080fe20003fc6270 */
[----:B------:R-:W-:Y:S01]  /*05c0*/  VIADD R18, R8, 0x2 ;  /* 0x0000000208127836 */ /* 0x000fe20000000000 */
[----:B------:R-:W-:Y:S01]  /*05d0*/  ISETP.GE.AND P3, PT, R20, R17, PT ;  /* 0x000000111400720c */ /* 0x000fe20003f66270 */
[----:B------:R-:W-:-:S03]  /*05e0*/  VIADD R20, R8, 0x7 ;  /* 0x0000000708147836 */ /* 0x000fc60000000000 */
[-C--:B------:R-:W-:Y:S01]  /*05f0*/  ISETP.GE.AND P0, PT, R18, R17.reuse, PT ;  /* 0x000000111200720c */ /* 0x080fe20003f06270 */
[----:B------:R-:W-:Y:S01]  /*0600*/  VIADD R18, R8, 0x3 ;  /* 0x0000000308127836 */ /* 0x000fe20000000000 */
[----:B------:R-:W-:Y:S01]  /*0610*/  ISETP.GE.AND P5, PT, R20, R17, PT ;  /* 0x000000111400720c */ /* 0x000fe20003fa6270 */
[----:B------:R-:W-:-:S03]  /*0620*/  VIADD R20, R8, 0x8 ;  /* 0x0000000808147836 */ /* 0x000fc60000000000 */
[----:B------:R-:W-:Y:S01]  /*0630*/  ISETP.GE.AND P1, PT, R18, R17, PT ;  /* 0x000000111200720c */ /* 0x000fe20003f26270 */
[----:B------:R-:W2:Y:S01]  /*0640*/  @!P6 LDS R19, [R14+0x4] ;  /* 0x000004000e13e984 */ /* 0x000ea20000000800 */
[----:B------:R-:W-:-:S03]  /*0650*/  IADD3 R18, PT, PT, R8, 0x4, RZ ;  /* 0x0000000408127810 */ /* 0x000fc60007ffe0ff */
[----:B------:R-:W3:Y:S01]  /*0660*/  @!P3 LDS R25, [R14+0x14] ;  /* 0x000014000e19b984 */ /* 0x000ee20000000800 */
[-C--:B------:R-:W-:Y:S01]  /*0670*/  ISETP.GE.AND P2, PT, R18, R17.reuse, PT ;  /* 0x000000111200720c */ /* 0x080fe20003f46270 */
[----:B------:R-:W-:Y:S02]  /*0680*/  VIADD R18, R8, 0x6 ;  /* 0x0000000608127836 */ /* 0x000fe40000000000 */
[----:B------:R-:W4:Y:S03]  /*0690*/  @!P0 LDS R21, [R14+0x8] ;  /* 0x000008000e158984 */ /* 0x000f260000000800 */
[----:B------:R-:W-:Y:S02]  /*06a0*/  ISETP.GE.AND P4, PT, R18, R17, PT ;  /* 0x000000111200720c */ /* 0x000fe40003f86270 */
[----:B------:R-:W5:Y:S05]  /*06b0*/  @!P1 LDS R18, [R14+0xc] ;  /* 0x00000c000e129984 */ /* 0x000f6a0000000800 */
[----:B------:R-:W0:Y:S06]  /*06c0*/  @!P2 LDS R22, [R14+0x10] ;  /* 0x000010000e16a984 */ /* 0x000e2c0000000800 */
[----:B------:R-:W0:Y:S01]  /*06d0*/  @!P4 LDS R26, [R14+0x18] ;  /* 0x000018000e1ac984 */ /* 0x000e220000000800 */
[----:B--2---:R-:W-:Y:S01]  /*06e0*/  @!P6 FADD R19, R19, 1 ;  /* 0x3f8000001313e421 */ /* 0x004fe20000000000 */
[----:B---3--:R-:W-:-:S04]  /*06f0*/  @!P3 FADD R25, R25, 25 ;  /* 0x41c800001919b421 */ /* 0x008fc80000000000 */
[----:B-1----:R-:W-:Y:S02]  /*0700*/  @!P6 FMNMX R12, R12, R19, PT ;  /* 0x000000130c0ce209 */ /* 0x002fe40003800000 */
[----:B------:R-:W-:Y:S01]  /*0710*/  ISETP.GE.AND P6, PT, R20, R17, PT ;  /* 0x000000111400720c */ /* 0x000fe20003fc6270 */
[----:B------:R-:W1:Y:S01]  /*0720*/  @!P5 LDS R19, [R14+0x1c] ;  /* 0x00001c000e13d984 */ /* 0x000e620000000800 */
[----:B----4-:R-:W-:-:S05]  /*0730*/  @!P0 FADD R21, R21, 4 ;  /* 0x4080000015158421 */ /* 0x010fca0000000000 */
[----:B------:R-:W-:Y:S01]  /*0740*/  @!P0 FMNMX R12, R12, R21, PT ;  /* 0x000000150c0c8209 */ /* 0x000fe20003800000 */
[----:B-----5:R-:W-:Y:S01]  /*0750*/  @!P1 FADD R21, R18, 9 ;  /* 0x4110000012159421 */ /* 0x020fe20000000000 */
[----:B------:R-:W-:Y:S01]  /*0760*/  LOP3.LUT R18, R24, 0xfffffff8, RZ, 0xc0, !PT ;  /* 0xfffffff818127812 */ /* 0x000fe200078ec0ff */
[----:B0-----:R-:W-:-:S03]  /*0770*/  @!P2 FADD R23, R22, 16 ;  /* 0x418000001617a421 */ /* 0x001fc60000000000 */
[----:B------:R-:W0:Y:S01]  /*0780*/  @!P6 LDS R20, [R14+0x20] ;  /* 0x000020000e14e984 */ /* 0x000e220000000800 */
[----:B------:R-:W-:Y:S02]  /*0790*/  @!P1 FMNMX R12, R12, R21, PT ;  /* 0x000000150c0c9209 */ /* 0x000fe40003800000 */
[----:B------:R-:W-:Y:S01]  /*07a0*/  ISETP.NE.AND P0, PT, R18, 0x8, PT ;  /* 0x000000081200780c */ /* 0x000fe20003f05270 */
[----:B------:R-:W-:Y:S01]  /*07b0*/  @!P4 FADD R21, R26, 36 ;  /* 0x421000001a15c421 */ /* 0x000fe20000000000 */
[----:B------:R-:W-:Y:S01]  /*07c0*/  @!P2 FMNMX R12, R12, R23, PT ;  /* 0x000000170c0ca209 */ /* 0x000fe20003800000 */
[----:B------:R-:W-:-:S03]  /*07d0*/  IMAD.MOV.U32 R23, RZ, RZ, 0x51 ;  /* 0x00000051ff177424 */ /* 0x000fc600078e00ff */
[----:B------:R-:W-:-:S04]  /*07e0*/  @!P3 FMNMX R12, R12, R25, PT ;  /* 0x000000190c0cb209 */ /* 0x000fc80003800000 */
[----:B------:R-:W-:Y:S01]  /*07f0*/  @!P4 FMNMX R12, R12, R21, PT ;  /* 0x000000150c0cc209 */ /* 0x000fe20003800000 */
[----:B-1----:R-:W-:-:S05]  /*0800*/  @!P5 FADD R19, R19, 49 ;  /* 0x424400001313d421 */ /* 0x002fca0000000000 */
[----:B------:R-:W-:Y:S01]  /*0810*/  @!P5 FMNMX R12, R12, R19, PT ;  /* 0x000000130c0cd209 */ /* 0x000fe20003800000 */
[----:B------:R-:W-:Y:S02]  /*0820*/  IMAD.MOV.U32 R19, RZ, RZ, 0x9 ;  /* 0x00000009ff137424 */ /* 0x000fe400078e00ff */
[----:B0-----:R-:W-:-:S05]  /*0830*/  @!P6 FADD R21, R20, 64 ;  /* 0x428000001415e421 */ /* 0x001fca0000000000 */
[----:B------:R-:W-:Y:S01]  /*0840*/  @!P6 FMNMX R12, R12, R21, PT ;  /* 0x000000150c0ce209 */ /* 0x000fe20003800000 */
[----:B------:R-:W-:Y:S06]  /*0850*/  @!P0 BRA `(.L_x_29) ;  /* 0x00000004001c8947 */ /* 0x000fec0003800000 */
[----:B------:R-:W0:Y:S02]  /*0860*/  LDC R17, c[0x0][0x394] ;  /* 0x0000e500ff117b82 */ /* 0x000e240000000800 */
.L_x_30:
[C---:B------:R-:W-:Y:S01]  /*0870*/  IADD3 R22, PT, PT, R19.reuse, R8, RZ ;  /* 0x0000000813167210 */ /* 0x040fe20007ffe0ff */
[----:B------:R-:W-:-:S03]  /*0880*/  IMAD R21, R19, 0x4, R14 ;  /* 0x0000000413157824 */ /* 0x000fc600078e020e */
        /* <DEDUP_REMOVED lines=35> */
[-C--:B------:R-:W-:Y:S02]  /*0ac0*/  @!P0 I2FP.F32.U32 R28, R26.reuse ;  /* 0x0000001a001c8245 */ /* 0x080fe40000201000 */
[----:B------:R-:W-:-:S05]  /*0ad0*/  LEA R26, R19, R26, 0x1 ;  /* 0x0000001a131a7211 */ /* 0x000fca00078e08ff */
        /* <DEDUP_REMOVED lines=8> */
[----:B------:R-:W-:-:S04]  /*0b60*/  VIADD R26, R26, 0xb ;  /* 0x0000000b1a1a7836 */ /* 0x000fc80000000000 */
[----:B------:R-:W-:Y:S02]  /*0b70*/  IMAD R25, R19, 0x2, R26 ;  /* 0x0000000213197824 */ /* 0x000fe400078e021a */
[----:B0-----:R-:W-:Y:S01]  /*0b80*/  @!P0 FADD R23, R23, R28 ;  /* 0x0000001c17178221 */ /* 0x001fe20000000000 */
[C---:B------:R-:W-:Y:S02]  /*0b90*/  VIADD R28, R22.reuse, 0x6 ;  /* 0x00000006161c7836 */ /* 0x040fe40000000000 */
[----:B------:R-:W-:Y:S02]  /*0ba0*/  VIADD R22, R22, 0x7 ;  /* 0x0000000716167836 */ /* 0x000fe40000000000 */
[----:B------:R-:W-:Y:S02]  /*0bb0*/  @!P0 FMNMX R12, R12, R23, PT ;  /* 0x000000170c0c8209 */ /* 0x000fe40003800000 */
[-C--:B------:R-:W-:Y:S02]  /*0bc0*/  ISETP.GE.AND P0, PT, R28, R17.reuse, PT ;  /* 0x000000111c00720c */ /* 0x080fe40003f06270 */
[----:B------:R-:W-:-:S02]  /*0bd0*/  ISETP.GE.AND P1, PT, R22, R17, PT ;  /* 0x000000111600720c */ /* 0x000fc40003f26270 */
[----:B------:R-:W-:-:S05]  /*0be0*/  IADD3 R28, PT, PT, R25, 0xd, RZ ;  /* 0x0000000d191c7810 */ /* 0x000fca0007ffe0ff */
[----:B------:R-:W-:-:S04]  /*0bf0*/  IMAD R19, R19, 0x2, R28 ;  /* 0x0000000213137824 */ /* 0x000fc800078e021c */
[----:B------:R-:W0:Y:S01]  /*0c00*/  @!P0 LDS R23, [R21+0x18] ;  /* 0x0000180015178984 */ /* 0x000e220000000800 */
[----:B------:R-:W-:Y:S02]  /*0c10*/  @!P0 I2FP.F32.U32 R26, R26 ;  /* 0x0000001a001a8245 */ /* 0x000fe40000201000 */
[----:B------:R-:W-:Y:S01]  /*0c20*/  @!P1 I2FP.F32.U32 R25, R28 ;  /* 0x0000001c00199245 */ /* 0x000fe20000201000 */
[----:B------:R1:W2:Y:S02]  /*0c30*/  @!P1 LDS R22, [R21+0x1c] ;  /* 0x00001c0015169984 */ /* 0x0002a40000000800 */
[----:B-1----:R-:W-:-:S05]  /*0c40*/  VIADD R21, R20, 0x6 ;  /* 0x0000000614157836 */ /* 0x002fca0000000000 */
[----:B------:R-:W-:Y:S01]  /*0c50*/  ISETP.NE.AND P2, PT, R21, R18, PT ;  /* 0x000000121500720c */ /* 0x000fe20003f45270 */
[----:B0-----:R-:W-:Y:S01]  /*0c60*/  @!P0 FADD R23, R23, R26 ;  /* 0x0000001a17178221 */ /* 0x001fe20000000000 */
[----:B--2---:R-:W-:-:S04]  /*0c70*/  @!P1 FADD R25, R22, R25 ;  /* 0x0000001916199221 */ /* 0x004fc80000000000 */
[----:B------:R-:W-:Y:S01]  /*0c80*/  @!P0 FMNMX R12, R12, R23, PT ;  /* 0x000000170c0c8209 */ /* 0x000fe20003800000 */
[----:B------:R-:W-:Y:S02]  /*0c90*/  VIADD R23, R19, 0xf ;  /* 0x0000000f13177836 */ /* 0x000fe40000000000 */
[----:B------:R-:W-:Y:S01]  /*0ca0*/  VIADD R19, R20, 0x7 ;  /* 0x0000000714137836 */ /* 0x000fe20000000000 */
[----:B------:R-:W-:-:S03]  /*0cb0*/  @!P1 FMNMX R12, R12, R25, PT ;  /* 0x000000190c0c9209 */ /* 0x000fc60003800000 */
[----:B------:R-:W-:Y:S05]  /*0cc0*/  @P2 BRA `(.L_x_30) ;  /* 0xfffffff800e82947 */ /* 0x000fea000383ffff */
.L_x_29:
[----:B------:R-:W-:Y:S05]  /*0cd0*/  BSYNC.RECONVERGENT B1 ;  /* 0x0000000000017941 */ /* 0x000fea0003800200 */
.L_x_28:
[----:B------:R-:W-:-:S13]  /*0ce0*/  LOP3.LUT P0, RZ, R24, 0x7, RZ, 0xc0, !PT ;  /* 0x0000000718ff7812 */ /* 0x000fda000780c0ff */
[----:B------:R-:W-:Y:S05]  /*0cf0*/  @!P0 BRA `(.L_x_27) ;  /* 0x0000000400488947 */ /* 0x000fea0003800000 */
[----:B------:R-:W-:Y:S01]  /*0d00*/  IMAD.MOV R16, RZ, RZ, -R16 ;  /* 0x000000ffff107224 */ /* 0x000fe200078e0a10 */
[----:B------:R-:W-:Y:S04]  /*0d10*/  BSSY.RECONVERGENT B1, `(.L_x_31) ;  /* 0x000002b000017945 */ /* 0x000fe80003800200 */
[----:B------:R-:W-:-:S04]  /*0d20*/  PRMT R16, R16, 0x7710, RZ ;  /* 0x0000771010107816 */ /* 0x000fc800000000ff */
[----:B------:R-:W-:-:S04]  /*0d30*/  IADD3 R16, PT, PT, R9, R16, RZ ;  /* 0x0000001009107210 */ /* 0x000fc80007ffe0ff */
[----:B------:R-:W-:-:S04]  /*0d40*/  LOP3.LUT R16, R16, 0x7, RZ, 0xc0, !PT ;  /* 0x0000000710107812 */ /* 0x000fc800078ec0ff */
[C---:B------:R-:W-:Y:S01]  /*0d50*/  LOP3.LUT P4, RZ, R16.reuse, 0x3, RZ, 0xc0, !PT ;  /* 0x0000000310ff7812 */ /* 0x040fe2000788c0ff */
[----:B------:R-:W-:-:S05]  /*0d60*/  VIADD R18, R16, 0xffffffff ;  /* 0xffffffff10127836 */ /* 0x000fca0000000000 */
[----:B------:R-:W-:-:S13]  /*0d70*/  ISETP.GE.U32.AND P0, PT, R18, 0x3, PT ;  /* 0x000000031200780c */ /* 0x000fda0003f06070 */
[----:B------:R-:W-:Y:S05]  /*0d80*/  @!P0 BRA `(.L_x_32) ;  /* 0x00000000008c8947 */ /* 0x000fea0003800000 */
[C---:B------:R-:W-:Y:S02]  /*0d90*/  IMAD.IADD R18, R19.reuse, 0x1, R8 ;  /* 0x0000000113127824 */ /* 0x040fe400078e0208 */
[----:B------:R-:W-:Y:S02]  /*0da0*/  IMAD R26, R19, 0x4, R14 ;  /* 0x00000004131a7824 */ /* 0x000fe400078e020e */
[C---:B------:R-:W-:Y:S01]  /*0db0*/  VIADD R16, R18.reuse, 0x1 ;  /* 0x0000000112107836 */ /* 0x040fe20000000000 */
[----:B------:R-:W-:-:S04]  /*0dc0*/  ISETP.GE.AND P0, PT, R18, R17, PT ;  /* 0x000000111200720c */ /* 0x000fc80003f06270 */
[----:B------:R-:W-:Y:S01]  /*0dd0*/  ISETP.GE.AND P1, PT, R16, R17, PT ;  /* 0x000000111000720c */ /* 0x000fe20003f26270 */
[----:B------:R-:W-:-:S05]  /*0de0*/  VIADD R16, R18, 0x2 ;  /* 0x0000000212107836 */ /* 0x000fca0000000000 */
[-C--:B------:R-:W-:Y:S01]  /*0df0*/  ISETP.GE.AND P2, PT, R16, R17.reuse, PT ;  /* 0x000000111000720c */ /* 0x080fe20003f46270 */
[----:B------:R-:W-:Y:S01]  /*0e00*/  VIADD R16, R18, 0x3 ;  /* 0x0000000312107836 */ /* 0x000fe20000000000 */
[----:B------:R-:W-:Y:S01]  /*0e10*/  LEA R18, R19, 0x1, 0x1 ;  /* 0x0000000113127811 */ /* 0x000fe200078e08ff */
[----:B------:R-:W2:Y:S03]  /*0e20*/  @!P0 LDS R22, [R26] ;  /* 0x000000001a168984 */ /* 0x000ea60000000800 */
[----:B------:R-:W-:Y:S01]  /*0e30*/  ISETP.GE.AND P3, PT, R16, R17, PT ;  /* 0x000000111000720c */ /* 0x000fe20003f66270 */
[----:B------:R-:W3:Y:S01]  /*0e40*/  @!P1 LDS R21, [R26+0x4] ;  /* 0x000004001a159984 */ /* 0x000ee20000000800 */
[----:B------:R-:W-:Y:S01]  /*0e50*/  IADD3 R28, PT, PT, R23, R18, RZ ;  /* 0x00000012171c7210 */ /* 0x000fe20007ffe0ff */
[----:B------:R-:W-:Y:S01]  /*0e60*/  IMAD.IADD R18, R18, 0x1, -R19 ;  /* 0x0000000112127824 */ /* 0x000fe200078e0a13 */
[----:B------:R-:W-:-:S03]  /*0e70*/  @!P0 I2FP.F32.U32 R23, R23 ;  /* 0x0000001700178245 */ /* 0x000fc60000201000 */
[----:B------:R-:W4:Y:S01]  /*0e80*/  @!P2 LDS R20, [R26+0x8] ;  /* 0x000008001a14a984 */ /* 0x000f220000000800 */
[----:B------:R-:W-:-:S04]  /*0e90*/  IMAD R24, R19, 0x2, R28 ;  /* 0x0000000213187824 */ /* 0x000fc800078e021c */
[----:B------:R-:W-:Y:S01]  /*0ea0*/  VIADD R25, R24, 0x3 ;  /* 0x0000000318197836 */ /* 0x000fe20000000000 */
[----:B------:R-:W5:Y:S01]  /*0eb0*/  @!P3 LDS R16, [R26+0xc] ;  /* 0x00000c001a10b984 */ /* 0x000f620000000800 */
[----:B------:R-:W-:Y:S01]  /*0ec0*/  @!P1 I2FP.F32.U32 R24, R28 ;  /* 0x0000001c00189245 */ /* 0x000fe20000201000 */
[----:B--2---:R-:W-:Y:S01]  /*0ed0*/  @!P0 FADD R23, R22, R23 ;  /* 0x0000001716178221 */ /* 0x004fe20000000000 */
[----:B------:R-:W-:Y:S01]  /*0ee0*/  IMAD R22, R19, 0x2, R25 ;  /* 0x0000000213167824 */ /* 0x000fe200078e0219 */
[----:B------:R-:W-:Y:S02]  /*0ef0*/  @!P2 I2FP.F32.U32 R25, R25 ;  /* 0x000000190019a245 */ /* 0x000fe40000201000 */
[----:B---3--:R-:W-:Y:S01]  /*0f00*/  @!P1 FADD R21, R21, R24 ;  /* 0x0000001815159221 */ /* 0x008fe20000000000 */
[----:B------:R-:W-:Y:S01]  /*0f10*/  VIADD R22, R22, 0x5 ;  /* 0x0000000516167836 */ /* 0x000fe20000000000 */
[----:B-1----:R-:W-:-:S03]  /*0f20*/  @!P0 FMNMX R12, R12, R23, PT ;  /* 0x000000170c0c8209 */ /* 0x002fc60003800000 */
[----:B------:R-:W-:Y:S01]  /*0f30*/  IMAD R19, R19, 0x2, R22 ;  /* 0x0000000213137824 */ /* 0x000fe200078e0216 */
[----:B------:R-:W-:Y:S01]  /*0f40*/  @!P3 I2FP.F32.U32 R23, R22 ;  /* 0x000000160017b245 */ /* 0x000fe20000201000 */
[----:B----4-:R-:W-:Y:S01]  /*0f50*/  @!P2 FADD R25, R20, R25 ;  /* 0x000000191419a221 */ /* 0x010fe20000000000 */
[----:B------:R-:W-:-:S03]  /*0f60*/  @!P1 FMNMX R12, R12, R21, PT ;  /* 0x000000150c0c9209 */ /* 0x000fc60003800000 */
[----:B-----5:R-:W-:Y:S01]  /*0f70*/  @!P3 FADD R21, R16, R23 ;  /* 0x000000171015b221 */ /* 0x020fe20000000000 */
[----:B------:R-:W-:Y:S02]  /*0f80*/  @!P2 FMNMX R12, R12, R25, PT ;  /* 0x000000190c0ca209 */ /* 0x000fe40003800000 */
[----:B------:R-:W-:Y:S01]  /*0f90*/  IADD3 R23, PT, PT, R19, 0x7, RZ ;  /* 0x0000000713177810 */ /* 0x000fe20007ffe0ff */
[----:B------:R-:W-:Y:S01]  /*0fa0*/  VIADD R19, R18, 0x3 ;  /* 0x0000000312137836 */ /* 0x000fe20000000000 */
[----:B------:R-:W-:-:S07]  /*0fb0*/  @!P3 FMNMX R12, R12, R21, PT ;  /* 0x000000150c0cb209 */ /* 0x000fce0003800000 */
.L_x_32:
[----:B------:R-:W-:Y:S05]  /*0fc0*/  BSYNC.RECONVERGENT B1 ;  /* 0x0000000000017941 */ /* 0x000fea0003800200 */
.L_x_31:
        /* <DEDUP_REMOVED lines=9> */
[C---:B------:R-:W-:Y:S02]  /*1060*/  LEA R22, R19.reuse, R14, 0x2 ;  /* 0x0000000e13167211 */ /* 0x040fe400078e10ff */
[----:B------:R-:W-:Y:S02]  /*1070*/  LEA R24, R19, 0x1, 0x1 ;  /* 0x0000000113187811 */ /* 0x000fe400078e08ff */
[CC--:B------:R-:W-:Y:S01]  /*1080*/  ISETP.GE.AND P0, PT, R18.reuse, R17.reuse, PT ;  /* 0x000000111200720c */ /* 0x0c0fe20003f06270 */
[----:B------:R-:W-:Y:S02]  /*1090*/  VIADD R18, R18, 0x1 ;  /* 0x0000000112127836 */ /* 0x000fe40000000000 */
[----:B------:R-:W-:Y:S02]  /*10a0*/  IMAD.IADD R26, R23, 0x1, R24 ;  /* 0x00000001171a7824 */ /* 0x000fe400078e0218 */
[----:B------:R-:W-:Y:S01]  /*10b0*/  IMAD.IADD R24, R24, 0x1, -R19 ;  /* 0x0000000118187824 */ /* 0x000fe200078e0a13 */
[----:B------:R-:W-:Y:S01]  /*10c0*/  ISETP.GE.AND P1, PT, R18, R17, PT ;  /* 0x000000111200720c */ /* 0x000fe20003f26270 */
[----:B------:R-:W-:-:S06]  /*10d0*/  IMAD R19, R19, 0x2, R26 ;  /* 0x0000000213137824 */ /* 0x000fcc00078e021a */
[----:B------:R-:W2:Y:S01]  /*10e0*/  @!P0 LDS R18, [R22] ;  /* 0x0000000016128984 */ /* 0x000ea20000000800 */
[----:B------:R-:W-:-:S05]  /*10f0*/  @!P0 I2FP.F32.U32 R21, R23 ;  /* 0x0000001700158245 */ /* 0x000fca0000201000 */
[----:B------:R-:W3:Y:S01]  /*1100*/  @!P1 LDS R20, [R22+0x4] ;  /* 0x0000040016149984 */ /* 0x000ee20000000800 */
[----:B------:R-:W-:Y:S01]  /*1110*/  @!P1 I2FP.F32.U32 R23, R26 ;  /* 0x0000001a00179245 */ /* 0x000fe20000201000 */
[----:B--2---:R-:W-:-:S05]  /*1120*/  @!P0 FADD R21, R21, R18 ;  /* 0x0000001215158221 */ /* 0x004fca0000000000 */
[----:B-1----:R-:W-:Y:S01]  /*1130*/  @!P0 FMNMX R12, R12, R21, PT ;  /* 0x000000150c0c8209 */ /* 0x002fe20003800000 */
[----:B---3--:R-:W-:Y:S01]  /*1140*/  @!P1 FADD R25, R20, R23 ;  /* 0x0000001714199221 */ /* 0x008fe20000000000 */
[----:B------:R-:W-:Y:S02]  /*1150*/  VIADD R23, R19, 0x3 ;  /* 0x0000000313177836 */ /* 0x000fe40000000000 */
[----:B------:R-:W-:Y:S02]  /*1160*/  VIADD R19, R24, 0x1 ;  /* 0x0000000118137836 */ /* 0x000fe40000000000 */
[----:B------:R-:W-:-:S07]  /*1170*/  @!P1 FMNMX R12, R12, R25, PT ;  /* 0x000000190c0c9209 */ /* 0x000fce0003800000 */
.L_x_34:
[----:B------:R-:W-:Y:S05]  /*1180*/  BSYNC.RECONVERGENT B1 ;  /* 0x0000000000017941 */ /* 0x000fea0003800200 */
.L_x_33:
[----:B------:R-:W-:Y:S02]  /*1190*/  IADD3 R18, PT, PT, R19, R8, RZ ;  /* 0x0000000813127210 */ /* 0x000fe40007ffe0ff */
[----:B------:R-:W-:Y:S02]  /*11a0*/  LOP3.LUT R16, R16, 0x1, RZ, 0xc0, !PT ;  /* 0x0000000110107812 */ /* 0x000fe400078ec0ff */
[----:B------:R-:W-:-:S04]  /*11b0*/  ISETP.GE.AND P0, PT, R18, R17, PT ;  /* 0x000000111200720c */ /* 0x000fc80003f06270 */
[----:B------:R-:W-:-:S13]  /*11c0*/  ISETP.NE.U32.OR P0, PT, R16, 0x1, P0 ;  /* 0x000000011000780c */ /* 0x000fda0000705470 */
[----:B0-----:R-:W-:Y:S01]  /*11d0*/  @!P0 IMAD R14, R19, 0x4, R14 ;  /* 0x00000004130e8824 */ /* 0x001fe200078e020e */
[----:B------:R-:W-:-:S05]  /*11e0*/  @!P0 I2FP.F32.U32 R23, R23 ;  /* 0x0000001700178245 */ /* 0x000fca0000201000 */
[----:B------:R-:W0:Y:S02]  /*11f0*/  @!P0 LDS R14, [R14] ;  /* 0x000000000e0e8984 */ /* 0x000e240000000800 */
[----:B0-----:R-:W-:-:S05]  /*1200*/  @!P0 FADD R23, R14, R23 ;  /* 0x000000170e178221 */ /* 0x001fca0000000000 */
[----:B-1----:R-:W-:-:S07]  /*1210*/  @!P0 FMNMX R12, R12, R23, PT ;  /* 0x000000170c0c8209 */ /* 0x002fce0003800000 */
.L_x_27:
[----:B------:R-:W-:Y:S05]  /*1220*/  BSYNC.RECONVERGENT B0 ;  /* 0x0000000000007941 */ /* 0x000fea0003800200 */
.L_x_26:
        /* <DEDUP_REMOVED lines=10> */
[----:B0-----:R-:W-:Y:S01]  /*12d0*/  LOP3.LUT R14, R8, 0x7ffffff8, RZ, 0xc0, !PT ;  /* 0x7ffffff8080e7812 */ /* 0x001fe200078ec0ff */
[----:B------:R-:W-:-:S07]  /*12e0*/  IMAD.MOV.U32 R17, RZ, RZ, 0x1 ;  /* 0x00000001ff117424 */ /* 0x000fce00078e00ff */
.L_x_39:
[----:B------:R-:W-:Y:S01]  /*12f0*/  IMAD.IADD R22, R8, 0x1, -R15 ;  /* 0x0000000108167824 */ /* 0x000fe200078e0a0f */
[----:B------:R-:W-:-:S04]  /*1300*/  LEA R16, R15, 0x1, 0x1 ;  /* 0x000000010f107811 */ /* 0x000fc800078e08ff */
[----:B------:R-:W-:Y:S01]  /*1310*/  LEA R22, R22, R11, 0x2 ;  /* 0x0000000b16167211 */ /* 0x000fe200078e10ff */
[C---:B------:R-:W-:Y:S01]  /*1320*/  IMAD.IADD R24, R16.reuse, 0x1, R17 ;  /* 0x0000000110187824 */ /* 0x040fe200078e0211 */
[----:B------:R-:W-:Y:S01]  /*1330*/  I2FP.F32.U32 R17, R17 ;  /* 0x0000001100117245 */ /* 0x000fe20000201000 */
[----:B------:R-:W-:Y:S02]  /*1340*/  IMAD.IADD R16, R16, 0x1, -R15 ;  /* 0x0000000110107824 */ /* 0x000fe400078e0a0f */
[----:B------:R-:W0:Y:S01]  /*1350*/  LDS R19, [R22+-0x4] ;  /* 0xfffffc0016137984 */ /* 0x000e220000000800 */
[----:B------:R-:W-:Y:S01]  /*1360*/  I2FP.F32.U32 R26, R24 ;  /* 0x00000018001a7245 */ /* 0x000fe20000201000 */
[----:B------:R-:W-:Y:S02]  /*1370*/  IMAD R24, R15, 0x2, R24 ;  /* 0x000000020f187824 */ /* 0x000fe400078e0218 */
[----:B------:R-:W2:Y:S02]  /*1380*/  LDS R18, [R22] ;  /* 0x0000000016127984 */ /* 0x000ea40000000800 */
[----:B------:R-:W-:-:S02]  /*1390*/  VIADD R24, R24, 0x3 ;  /* 0x0000000318187836 */ /* 0x000fc40000000000 */
[----:B------:R-:W3:Y:S03]  /*13a0*/  LDS R21, [R22+-0x8] ;  /* 0xfffff80016157984 */ /* 0x000ee60000000800 */
[----:B------:R-:W-:Y:S01]  /*13b0*/  I2FP.F32.U32 R28, R24 ;  /* 0x00000018001c7245 */ /* 0x000fe20000201000 */
[----:B------:R-:W4:Y:S01]  /*13c0*/  LDS R20, [R22+-0xc] ;  /* 0xfffff40016147984 */ /* 0x000f220000000800 */
[----:B0-----:R-:W-:Y:S01]  /*13d0*/  FADD R19, R19, R26 ;  /* 0x0000001a13137221 */ /* 0x001fe20000000000 */
[----:B------:R-:W-:Y:S02]  /*13e0*/  IMAD R26, R15, 0x2, R24 ;  /* 0x000000020f1a7824 */ /* 0x000fe400078e0218 */
[----:B--2---:R-:W-:Y:S02]  /*13f0*/  FADD R23, R18, R17 ;  /* 0x0000001112177221 */ /* 0x004fe40000000000 */
[----:B------:R-:W-:Y:S01]  /*1400*/  VIADD R26, R26, 0x5 ;  /* 0x000000051a1a7836 */ /* 0x000fe20000000000 */
[----:B------:R-:W0:Y:S01]  /*1410*/  LDS R18, [R22+-0x10] ;  /* 0xfffff00016127984 */ /* 0x000e220000000800 */
[----:B---3--:R-:W-:Y:S01]  /*1420*/  FADD R28, R21, R28 ;  /* 0x0000001c151c7221 */ /* 0x008fe20000000000 */
[----:B-1----:R-:W-:-:S02]  /*1430*/  FMNMX3 R23, R12, R23, R19, PT ;  /* 0x000000170c177276 */ /* 0x002fc40003800013 */
[----:B------:R-:W1:Y:S01]  /*1440*/  LDS R17, [R22+-0x14] ;  /* 0xffffec0016117984 */ /* 0x000e620000000800 */
[-C--:B------:R-:W-:Y:S02]  /*1450*/  LEA R25, R15, R26.reuse, 0x1 ;  /* 0x0000001a0f197211 */ /* 0x080fe400078e08ff */
[----:B------:R-:W-:Y:S01]  /*1460*/  I2FP.F32.U32 R21, R26 ;  /* 0x0000001a00157245 */ /* 0x000fe20000201000 */
[----:B------:R-:W2:Y:S02]  /*1470*/  LDS R12, [R22+-0x18] ;  /* 0xffffe800160c7984 */ /* 0x000ea40000000800 */
[----:B------:R-:W-:Y:S02]  /*1480*/  VIADD R24, R25, 0x7 ;  /* 0x0000000719187836 */ /* 0x000fe40000000000 */
[----:B------:R3:W5:Y:S01]  /*1490*/  LDS R19, [R22+-0x1c] ;  /* 0xffffe40016137984 */ /* 0x0007620000000800 */
[----:B----4-:R-:W-:Y:S01]  /*14a0*/  FADD R20, R20, R21 ;  /* 0x0000001514147221 */ /* 0x010fe20000000000 */
[----:B------:R-:W-:-:S04]  /*14b0*/  IMAD R25, R15, 0x2, R24 ;  /* 0x000000020f197824 */ /* 0x000fc800078e0218 */
[----:B------:R-:W-:Y:S01]  /*14c0*/  VIADD R26, R25, 0x9 ;  /* 0x00000009191a7836 */ /* 0x000fe20000000000 */
[----:B------:R-:W-:Y:S01]  /*14d0*/  FMNMX3 R23, R23, R28, R20, PT ;  /* 0x0000001c17177276 */ /* 0x000fe20003800014 */
[----:B------:R-:W-:Y:S02]  /*14e0*/  VIADD R25, R16, 0x6 ;  /* 0x0000000610197836 */ /* 0x000fe40000000000 */
[----:B------:R-:W-:Y:S01]  /*14f0*/  IMAD R21, R15, 0x2, R26 ;  /* 0x000000020f157824 */ /* 0x000fe200078e021a */
[----:B------:R-:W-:Y:S02]  /*1500*/  I2FP.F32.U32 R26, R26 ;  /* 0x0000001a001a7245 */ /* 0x000fe40000201000 */
[----:B------:R-:W-:Y:S01]  /*1510*/  ISETP.NE.AND P0, PT, R25, R14, PT ;  /* 0x0000000e1900720c */ /* 0x000fe20003f05270 */
[----:B------:R-:W-:Y:S01]  /*1520*/  VIADD R20, R21, 0xb ;  /* 0x0000000b15147836 */ /* 0x000fe20000000000 */
[----:B------:R-:W-:-:S04]  /*1530*/  I2FP.F32.U32 R21, R24 ;  /* 0x0000001800157245 */ /* 0x000fc80000201000 */
[----:B---3--:R-:W-:-:S05]  /*1540*/  LEA R22, R15, R20, 0x1 ;  /* 0x000000140f167211 */ /* 0x008fca00078e08ff */
[----:B------:R-:W-:Y:S02]  /*1550*/  VIADD R22, R22, 0xd ;  /* 0x0000000d16167836 */ /* 0x000fe40000000000 */
[----:B0-----:R-:W-:Y:S01]  /*1560*/  FADD R18, R18, R21 ;  /* 0x0000001512127221 */ /* 0x001fe20000000000 */
[----:B------:R-:W-:Y:S01]  /*1570*/  I2FP.F32.U32 R21, R20 ;  /* 0x0000001400157245 */ /* 0x000fe20000201000 */
[----:B------:R-:W-:Y:S01]  /*1580*/  IMAD R15, R15, 0x2, R22 ;  /* 0x000000020f0f7824 */ /* 0x000fe200078e0216 */
[----:B------:R-:W-:Y:S01]  /*1590*/  I2FP.F32.U32 R20, R22 ;  /* 0x0000001600147245 */ /* 0x000fe20000201000 */
[----:B-1----:R-:W-:Y:S02]  /*15a0*/  FADD R17, R17, R26 ;  /* 0x0000001a11117221 */ /* 0x002fe40000000000 */
[----:B--2---:R-:W-:-:S03]  /*15b0*/  FADD R21, R12, R21 ;  /* 0x000000150c157221 */ /* 0x004fc60000000000 */
[----:B------:R-:W-:Y:S01]  /*15c0*/  FMNMX3 R18, R23, R18, R17, PT ;  /* 0x0000001217127276 */ /* 0x000fe20003800011 */
[----:B------:R-:W-:Y:S01]  /*15d0*/  VIADD R17, R15, 0xf ;  /* 0x0000000f0f117836 */ /* 0x000fe20000000000 */
[----:B------:R-:W-:Y:S01]  /*15e0*/  IADD3 R15, PT, PT, R16, 0x7, RZ ;  /* 0x00000007100f7810 */ /* 0x000fe20007ffe0ff */
[----:B-----5:R-:W-:-:S05]  /*15f0*/  FADD R19, R19, R20 ;  /* 0x0000001413137221 */ /* 0x020fca0000000000 */
[----:B------:R-:W-:Y:S01]  /*1600*/  FMNMX3 R12, R18, R21, R19, PT ;  /* 0x00000015120c7276 */ /* 0x000fe20003800013 */
[----:B------:R-:W-:Y:S06]  /*1610*/  @P0 BRA `(.L_x_39) ;  /* 0xfffffffc00340947 */ /* 0x000fec000383ffff */
.L_x_38:
[----:B------:R-:W-:Y:S05]  /*1620*/  BSYNC.RECONVERGENT B1 ;  /* 0x0000000000017941 */ /* 0x000fea0003800200 */
.L_x_37:
[----:B------:R-:W-:Y:S05]  /*1630*/  @!P1 BRA `(.L_x_36) ;  /* 0x0000000400049947 */ /* 0x000fea0003800000 */
[----:B0-----:R-:W-:Y:S01]  /*1640*/  PRMT R14, R2, 0x9910, RZ ;  /* 0x00009910020e7816 */ /* 0x001fe200000000ff */
[----:B------:R-:W-:Y:S01]  /*1650*/  BSSY.RECONVERGENT B1, `(.L_x_40) ;  /* 0x0000022000017945 */ /* 0x000fe20003800200 */
[----:B------:R-:W-:Y:S02]  /*1660*/  PRMT R19, R0, 0x9910, RZ ;  /* 0x0000991000137816 */ /* 0x000fe400000000ff */
[----:B------:R-:W-:-:S05]  /*1670*/  PRMT R16, R7, 0x9910, RZ ;  /* 0x0000991007107816 */ /* 0x000fca00000000ff */
[----:B------:R-:W-:-:S05]  /*1680*/  IMAD R14, R19, R16, R14 ;  /* 0x00000010130e7224 */ /* 0x000fca00078e020e */
[----:B------:R-:W-:-:S04]  /*1690*/  LOP3.LUT R14, R14, 0x7, RZ, 0xc0, !PT ;  /* 0x000000070e0e7812 */ /* 0x000fc800078ec0ff */
[C---:B------:R-:W-:Y:S01]  /*16a0*/  LOP3.LUT P1, RZ, R14.reuse, 0x3, RZ, 0xc0, !PT ;  /* 0x000000030eff7812 */ /* 0x040fe2000782c0ff */
[----:B------:R-:W-:-:S05]  /*16b0*/  VIADD R16, R14, 0xffffffff ;  /* 0xffffffff0e107836 */ /* 0x000fca0000000000 */
[----:B------:R-:W-:-:S13]  /*16c0*/  ISETP.GE.U32.AND P0, PT, R16, 0x3, PT ;  /* 0x000000031000780c */ /* 0x000fda0003f06070 */
[----:B------:R-:W-:Y:S05]  /*16d0*/  @!P0 BRA `(.L_x_41) ;  /* 0x0000000000648947 */ /* 0x000fea0003800000 */
[----:B------:R-:W-:-:S04]  /*16e0*/  IMAD.IADD R14, R8, 0x1, -R15 ;  /* 0x00000001080e7824 */ /* 0x000fc800078e0a0f */
[----:B------:R-:W-:Y:S01]  /*16f0*/  IMAD R21, R14, 0x4, R11 ;  /* 0x000000040e157824 */ /* 0x000fe200078e020b */
[----:B------:R-:W-:-:S04]  /*1700*/  LEA R14, R15, 0x1, 0x1 ;  /* 0x000000010f0e7811 */ /* 0x000fc800078e08ff */
[----:B------:R-:W0:Y:S01]  /*1710*/  LDS R20, [R21] ;  /* 0x0000000015147984 */ /* 0x000e220000000800 */
[----:B------:R-:W-:Y:S01]  /*1720*/  IMAD.IADD R24, R17, 0x1, R14 ;  /* 0x0000000111187824 */ /* 0x000fe200078e020e */
[----:B------:R-:W-:Y:S02]  /*1730*/  I2FP.F32.U32 R17, R17 ;  /* 0x0000001100117245 */ /* 0x000fe40000201000 */
[----:B------:R-:W2:Y:S01]  /*1740*/  LDS R19, [R21+-0x4] ;  /* 0xfffffc0015137984 */ /* 0x000ea20000000800 */
[----:B------:R-:W-:Y:S01]  /*1750*/  IMAD R22, R15, 0x2, R24 ;  /* 0x000000020f167824 */ /* 0x000fe200078e0218 */
[----:B------:R-:W-:Y:S02]  /*1760*/  I2FP.F32.U32 R24, R24 ;  /* 0x0000001800187245 */ /* 0x000fe40000201000 */
[----:B------:R-:W3:Y:S02]  /*1770*/  LDS R16, [R21+-0x8] ;  /* 0xfffff80015107984 */ /* 0x000ee40000000800 */
[----:B------:R-:W-:-:S02]  /*1780*/  IADD3 R26, PT, PT, R22, 0x3, RZ ;  /* 0x00000003161a7810 */ /* 0x000fc40007ffe0ff */
[----:B------:R-:W4:Y:S02]  /*1790*/  LDS R18, [R21+-0xc] ;  /* 0xfffff40015127984 */ /* 0x000f240000000800 */
[----:B------:R-:W-:Y:S01]  /*17a0*/  I2FP.F32.U32 R23, R26 ;  /* 0x0000001a00177245 */ /* 0x000fe20000201000 */
[----:B------:R-:W-:-:S04]  /*17b0*/  IMAD R22, R15, 0x2, R26 ;  /* 0x000000020f167824 */ /* 0x000fc800078e021a */
[----:B------:R-:W-:-:S05]  /*17c0*/  VIADD R22, R22, 0x5 ;  /* 0x0000000516167836 */ /* 0x000fca0000000000 */
[----:B------:R-:W-:Y:S01]  /*17d0*/  I2FP.F32.U32 R25, R22 ;  /* 0x0000001600197245 */ /* 0x000fe20000201000 */
[----:B------:R-:W-:Y:S01]  /*17e0*/  IMAD R22, R15, 0x2, R22 ;  /* 0x000000020f167824 */ /* 0x000fe200078e0216 */
[----:B------:R-:W-:Y:S01]  /*17f0*/  IADD3 R15, PT, PT, R14, 0x3, -R15 ;  /* 0x000000030e0f7810 */ /* 0x000fe20007ffe80f */
[----:B0-----:R-:W-:Y:S01]  /*1800*/  FADD R17, R20, R17 ;  /* 0x0000001114117221 */ /* 0x001fe20000000000 */
[----:B--2---:R-:W-:Y:S01]  /*1810*/  FADD R19, R19, R24 ;  /* 0x0000001813137221 */ /* 0x004fe20000000000 */
[----:B---3--:R-:W-:-:S04]  /*1820*/  FADD R23, R16, R23 ;  /* 0x0000001710177221 */ /* 0x008fc80000000000 */
[----:B-1----:R-:W-:Y:S01]  /*1830*/  FMNMX3 R12, R12, R17, R19, PT ;  /* 0x000000110c0c7276 */ /* 0x002fe20003800013 */
[----:B------:R-:W-:Y:S02]  /*1840*/  VIADD R17, R22, 0x7 ;  /* 0x0000000716117836 */ /* 0x000fe40000000000 */
[----:B----4-:R-:W-:-:S05]  /*1850*/  FADD R18, R18, R25 ;  /* 0x0000001912127221 */ /* 0x010fca0000000000 */
[----:B------:R-:W-:-:S07]  /*1860*/  FMNMX3 R12, R12, R23, R18, PT ;  /* 0x000000170c0c7276 */ /* 0x000fce0003800012 */
.L_x_41:
[----:B------:R-:W-:Y:S05]  /*1870*/  BSYNC.RECONVERGENT B1 ;  /* 0x0000000000017941 */ /* 0x000fea0003800200 */
.L_x_40:
        /* <DEDUP_REMOVED lines=8> */
[C---:B------:R-:W-:Y:S02]  /*1900*/  IADD3 R14, PT, PT, -R15.reuse, R8, RZ ;  /* 0x000000080f0e7210 */ /* 0x040fe40007ffe1ff */
[----:B------:R-:W-:Y:S02]  /*1910*/  LEA R18, R15, 0x1, 0x1 ;  /* 0x000000010f127811 */ /* 0x000fe400078e08ff */
[----:B------:R-:W-:Y:S01]  /*1920*/  I2FP.F32.U32 R16, R17 ;  /* 0x0000001100107245 */ /* 0x000fe20000201000 */
[----:B------:R-:W-:Y:S02]  /*1930*/  IMAD R14, R14, 0x4, R11 ;  /* 0x000000040e0e7824 */ /* 0x000fe400078e020b */
[----:B------:R-:W-:-:S03]  /*1940*/  IMAD.IADD R20, R17, 0x1, R18 ;  /* 0x0000000111147824 */ /* 0x000fc600078e0212 */
[----:B------:R-:W0:Y:S01]  /*1950*/  LDS R13, [R14] ;  /* 0x000000000e0d7984 */ /* 0x000e220000000800 */
[----:B------:R-:W-:Y:S01]  /*1960*/  IMAD R17, R15, 0x2, R20 ;  /* 0x000000020f117824 */ /* 0x000fe200078e0214 */
[----:B------:R-:W-:Y:S02]  /*1970*/  I2FP.F32.U32 R22, R20 ;  /* 0x0000001400167245 */ /* 0x000fe40000201000 */
[----:B------:R-:W2:Y:S01]  /*1980*/  LDS R19, [R14+-0x4] ;  /* 0xfffffc000e137984 */ /* 0x000ea20000000800 */
[----:B------:R-:W-:Y:S01]  /*1990*/  IADD3 R15, PT, PT, R18, 0x1, -R15 ;  /* 0x00000001120f7810 */ /* 0x000fe20007ffe80f */
[----:B------:R-:W-:Y:S02]  /*19a0*/  VIADD R17, R17, 0x3 ;  /* 0x0000000311117836 */ /* 0x000fe40000000000 */
[----:B0-----:R-:W-:Y:S01]  /*19b0*/  FADD R13, R13, R16 ;  /* 0x000000100d0d7221 */ /* 0x001fe20000000000 */
[----:B--2---:R-:W-:-:S05]  /*19c0*/  FADD R19, R19, R22 ;  /* 0x0000001613137221 */ /* 0x004fca0000000000 */
[----:B-1----:R-:W-:-:S07]  /*19d0*/  FMNMX3 R12, R12, R13, R19, PT ;  /* 0x0000000d0c0c7276 */ /* 0x002fce0003800013 */
.L_x_43:
[----:B------:R-:W-:Y:S05]  /*19e0*/  BSYNC.RECONVERGENT B1 ;  /* 0x0000000000017941 */ /* 0x000fea0003800200 */
.L_x_42:
[----:B------:R-:W-:Y:S01]  /*19f0*/  @!P1 IMAD.IADD R14, R8, 0x1, -R15 ;  /* 0x00000001080e9824 */ /* 0x000fe200078e0a0f */
[----:B------:R-:W-:-:S04]  /*1a00*/  @!P1 I2FP.F32.U32 R17, R17 ;  /* 0x0000001100119245 */ /* 0x000fc80000201000 */
[----:B------:R-:W-:-:S06]  /*1a10*/  @!P1 LEA R14, R14, R11, 0x2 ;  /* 0x0000000b0e0e9211 */ /* 0x000fcc00078e10ff */
[----:B------:R-:W0:Y:S02]  /*1a20*/  @!P1 LDS R14, [R14] ;  /* 0x000000000e0e9984 */ /* 0x000e240000000800 */
[----:B0-----:R-:W-:-:S05]  /*1a30*/  @!P1 FADD R17, R14, R17 ;  /* 0x000000110e119221 */ /* 0x001fca0000000000 */
[----:B-1----:R-:W-:-:S07]  /*1a40*/  @!P1 FMNMX R12, R12, R17, PT ;  /* 0x000000110c0c9209 */ /* 0x002fce0003800000 */
.L_x_36:
[----:B------:R-:W-:Y:S05]  /*1a50*/  BSYNC.RECONVERGENT B0 ;  /* 0x0000000000007941 */ /* 0x000fea0003800200 */
.L_x_35:
[----:B------:R-:W2:Y:S01]  /*1a60*/  LDC R11, c[0x0][0x390] ;  /* 0x0000e400ff0b7b82 */ /* 0x000ea20000000800 */
[----:B------:R-:W-:Y:S02]  /*1a70*/  VIADD R7, R7, 0x1 ;  /* 0x0000000107077836 */ /* 0x000fe40000000000 */
[----:B------:R-:W-:Y:S02]  /*1a80*/  VIADD R6, R6, 0x1 ;  /* 0x0000000106067836 */ /* 0x000fe40000000000 */
[----:B------:R-:W-:-:S03]  /*1a90*/  VIADD R5, R5, 0x1 ;  /* 0x0000000105057836 */ /* 0x000fc60000000000 */
[----:B0-----:R-:W0:Y:S01]  /*1aa0*/  LDC.64 R14, c[0x0][0x388] ;  /* 0x0000e200ff0e7b82 */ /* 0x001e220000000a00 */
[----:B--2---:R-:W-:Y:S02]  /*1ab0*/  IMAD R11, R8, R11, UR5 ;  /* 0x00000005080b7e24 */ /* 0x004fe4000f8e020b */
[----:B------:R-:W-:-:S05]  /*1ac0*/  IMAD.IADD R8, R0, 0x1, R8 ;  /* 0x0000000100087824 */ /* 0x000fca00078e0208 */
[----:B------:R-:W-:Y:S01]  /*1ad0*/  ISETP.GE.AND P0, PT, R8, R3, PT ;  /* 0x000000030800720c */ /* 0x000fe20003f06270 */
[----:B0-----:R-:W-:-:S05]  /*1ae0*/  IMAD.WIDE R14, R11, 0x4, R14 ;  /* 0x000000040b0e7825 */ /* 0x001fca00078e020e */
[----:B-1----:R0:W-:Y:S07]  /*1af0*/  STG.E desc[UR6][R14.64], R12 ;  /* 0x0000000c0e007986 */ /* 0x0021ee000c101906 */
[----:B------:R-:W-:Y:S05]  /*1b00*/  @!P0 BRA `(.L_x_44) ;  /* 0xffffffe800348947 */ /* 0x000fea000383ffff */
[----:B------:R-:W-:Y:S05]  /*1b10*/  EXIT ;  /* 0x000000000000794d */ /* 0x000fea0003800000 */
.L_x_45:
        /* <DEDUP_REMOVED lines=14> */
.L_x_200:


//--------------------- .text._Z28extract_dilated_slice_kernelPKfPfiiiiiii --------------------------
	.section	.text._Z28extract_dilated_slice_kernelPKfPfiiiiiii,"ax",@progbits
	.align	128
        .global         _Z28extract_dilated_slice_kernelPKfPfiiiiiii
        .type           _Z28extract_dilated_slice_kernelPKfPfiiiiiii,@function
        .size           _Z28extract_dilated_slice_kernelPKfPfiiiiiii,(.L_x_201 - _Z28extract_dilated_slice_kernelPKfPfiiiiiii)
        .other          _Z28extract_dilated_slice_kernelPKfPfiiiiiii,@"STO_CUDA_ENTRY STV_DEFAULT"
_Z28extract_dilated_slice_kernelPKfPfiiiiiii:
.text._Z28extract_dilated_slice_kernelPKfPfiiiiiii:
[----:B------:R-:W-:Y:S01]  /*0000*/  LDC R1, c[0x0][0x37c] ;  /* 0x0000df00ff017b82 */ /* 0x000fe20000000800 */
[----:B------:R-:W0:Y:S07]  /*0010*/  S2R R0, SR_TID.Y ;  /* 0x0000000000007919 */ /* 0x000e2e0000002200 */
[----:B------:R-:W1:Y:S01]  /*0020*/  LDC R11, c[0x0][0x360] ;  /* 0x0000d800ff0b7b82 */ /* 0x000e620000000800 */
[----:B------:R-:W2:Y:S01]  /*0030*/  LDCU.128 UR8, c[0x0][0x390] ;  /* 0x00007200ff0877ac */ /* 0x000ea20008000c00 */
[----:B------:R-:W1:Y:S06]  /*0040*/  S2R R10, SR_TID.X ;  /* 0x00000000000a7919 */ /* 0x000e6c0000002100 */
[----:B------:R-:W0:Y:S08]  /*0050*/  S2UR UR4, SR_CTAID.Y ;  /* 0x00000000000479c3 */ /* 0x000e300000002600 */
[----:B------:R-:W0:Y:S01]  /*0060*/  LDC R13, c[0x0][0x364] ;  /* 0x0000d900ff0d7b82 */ /* 0x000e220000000800 */
[----:B--2---:R-:W-:-:S07]  /*0070*/  UIADD3 UR5, UPT, UPT, UR11, -UR10, URZ ;  /* 0x8000000a0b057290 */ /* 0x004fce000fffe0ff */
[----:B------:R-:W1:Y:S01]  /*0080*/  S2UR UR6, SR_CTAID.X ;  /* 0x00000000000679c3 */ /* 0x000e620000002500 */
[----:B0-----:R-:W-:Y:S01]  /*0090*/  IMAD R12, R13, UR4, R0 ;  /* 0x000000040d0c7c24 */ /* 0x001fe2000f8e0200 */
[----:B------:R-:W-:-:S04]  /*00a0*/  UIADD3 UR4, UPT, UPT, UR9, -UR8, URZ ;  /* 0x8000000809047290 */ /* 0x000fc8000fffe0ff */
[----:B------:R-:W-:Y:S01]  /*00b0*/  ISETP.GT.AND P0, PT, R12, UR5, PT ;  /* 0x000000050c007c0c */ /* 0x000fe2000bf04270 */
[----:B-1----:R-:W-:-:S05]  /*00c0*/  IMAD R14, R11, UR6, R10 ;  /* 0x000000060b0e7c24 */ /* 0x002fca000f8e020a */
[----:B------:R-:W-:-:S13]  /*00d0*/  ISETP.GT.OR P0, PT, R14, UR4, P0 ;  /* 0x000000040e007c0c */ /* 0x000fda0008704670 */
[----:B------:R-:W-:Y:S05]  /*00e0*/  @P0 EXIT ;  /* 0x000000000000094d */ /* 0x000fea0003800000 */
[----:B------:R-:W0:Y:S01]  /*00f0*/  LDCU.64 UR6, c[0x3][0x18] ;  /* 0x00c00300ff0677ac */ /* 0x000e220008000a00 */
[----:B------:R-:W-:Y:S02]  /*0100*/  VIADD R7, R12, UR10 ;  /* 0x0000000a0c077c36 */ /* 0x000fe40008000000 */
[----:B------:R-:W-:-:S05]  /*0110*/  VIADD R6, R14, UR8 ;  /* 0x000000080e067c36 */ /* 0x000fca0008000000 */
[----:B------:R-:W-:Y:S02]  /*0120*/  LOP3.LUT R2, R6, R7, RZ, 0xfc, !PT ;  /* 0x0000000706027212 */ /* 0x000fe400078efcff */
[----:B0-----:R-:W-:-:S04]  /*0130*/  ISETP.GE.U32.AND P0, PT, R7, UR7, PT ;  /* 0x0000000707007c0c */ /* 0x001fc8000bf06070 */
[----:B------:R-:W-:-:S04]  /*0140*/  ISETP.GE.U32.OR P0, PT, R6, UR6, P0 ;  /* 0x0000000606007c0c */ /* 0x000fc80008706470 */
[----:B------:R-:W-:-:S13]  /*0150*/  ISETP.LT.OR P0, PT, R2, RZ, P0 ;  /* 0x000000ff0200720c */ /* 0x000fda0000701670 */
[----:B------:R-:W-:Y:S05]  /*0160*/  @P0 EXIT ;  /* 0x000000000000094d */ /* 0x000fea0003800000 */
[----:B------:R-:W0:Y:S01]  /*0170*/  LDCU.64 UR10, c[0x0][0x3a0] ;  /* 0x00007400ff0a77ac */ /* 0x000e220008000a00 */
[----:B------:R-:W1:Y:S01]  /*0180*/  LDC.64 R2, c[0x0][0x388] ;  /* 0x0000e200ff027b82 */ /* 0x000e620000000a00 */
[----:B------:R-:W-:Y:S01]  /*0190*/  UIADD3 UR4, UPT, UPT, UR4, 0x1, URZ ;  /* 0x0000000104047890 */ /* 0x000fe2000fffe0ff */
[----:B------:R-:W2:Y:S05]  /*01a0*/  LDCU.64 UR8, c[0x0][0x358] ;  /* 0x00006b00ff0877ac */ /* 0x000eaa0008000a00 */
[----:B------:R-:W-:-:S04]  /*01b0*/  IMAD R17, R12, UR4, RZ ;  /* 0x000000040c117c24 */ /* 0x000fc8000f8e02ff */
[----:B------:R-:W-:Y:S01]  /*01c0*/  IMAD.IADD R16, R14, 0x1, R17 ;  /* 0x000000010e107824 */ /* 0x000fe200078e0211 */
[----:B0-----:R-:W-:-:S03]  /*01d0*/  UISETP.GT.AND UP0, UPT, UR10, UR11, UPT ;  /* 0x0000000b0a00728c */ /* 0x001fc6000bf04270 */
[----:B-1----:R-:W-:-:S06]  /*01e0*/  IMAD.WIDE R2, R16, 0x4, R2 ;  /* 0x0000000410027825 */ /* 0x002fcc00078e0202 */
[----:B--2---:R-:W-:Y:S05]  /*01f0*/  BRA.U UP0, `(.L_x_46) ;  /* 0x00000001005c7547 */ /* 0x004fea000b800000 */
[----:B------:R-:W0:Y:S01]  /*0200*/  LDC.64 R4, c[0x0][0x380] ;  /* 0x0000e000ff047b82 */ /* 0x000e220000000a00 */
[----:B------:R-:W1:Y:S01]  /*0210*/  LDCU UR11, c[0x0][0x3a0] ;  /* 0x00007400ff0b77ac */ /* 0x000e620008000800 */
[----:B------:R-:W-:Y:S01]  /*0220*/  BSSY.RECONVERGENT B0, `(.L_x_46) ;  /* 0x0000014000007945 */ /* 0x000fe20003800200 */
[----:B------:R-:W-:Y:S01]  /*0230*/  IMAD R9, R7, UR6, R6 ;  /* 0x0000000607097c24 */ /* 0x000fe2000f8e0206 */
[----:B------:R-:W2:Y:S01]  /*0240*/  LDCU UR5, c[0x3][0x20] ;  /* 0x00c00400ff0577ac */ /* 0x000ea20008000800 */
[----:B------:R-:W3:Y:S01]  /*0250*/  LDCU UR7, c[0x3][0x40] ;  /* 0x00c00800ff0777ac */ /* 0x000ee20008000800 */
[----:B------:R-:W4:Y:S01]  /*0260*/  LDCU UR10, c[0x3][0x44] ;  /* 0x00c00880ff0a77ac */ /* 0x000f220008000800 */
[----:B------:R-:W0:Y:S01]  /*0270*/  LDCU UR12, c[0x0][0x3a4] ;  /* 0x00007480ff0c77ac */ /* 0x000e220008000800 */
[----:B-1----:R-:W-:-:S07]  /*0280*/  IMAD.U32 R8, RZ, RZ, UR11 ;  /* 0x0000000bff087e24 */ /* 0x002fce000f8e00ff */
.L_x_48:
[----:B--2---:R-:W-:-:S04]  /*0290*/  IMAD R7, R9, UR5, R8 ;  /* 0x0000000509077c24 */ /* 0x004fc8000f8e0208 */
[----:B0-----:R-:W-:-:S06]  /*02a0*/  IMAD.WIDE R6, R7, 0x4, R4 ;  /* 0x0000000407067825 */ /* 0x001fcc00078e0204 */
[----:B------:R-:W3:Y:S02]  /*02b0*/  LDG.E R6, desc[UR8][R6.64] ;  /* 0x0000000806067981 */ /* 0x000ee4000c1e1900 */
[----:B---3--:R-:W-:-:S13]  /*02c0*/  FSETP.GE.AND P0, PT, R6, UR7, PT ;  /* 0x0000000706007c0b */ /* 0x008fda000bf06000 */
[----:B------:R-:W-:Y:S05]  /*02d0*/  @P0 BRA `(.L_x_47) ;  /* 0x0000000000180947 */ /* 0x000fea0003800000 */
[----:B----4-:R-:W-:-:S13]  /*02e0*/  FSETP.GTU.AND P0, PT, R6, UR10, PT ;  /* 0x0000000a06007c0b */ /* 0x010fda000bf0c000 */
[----:B------:R1:W-:Y:S01]  /*02f0*/  @!P0 STG.E desc[UR8][R2.64], RZ ;  /* 0x000000ff02008986 */ /* 0x0003e2000c101908 */
[C---:B------:R-:W-:Y:S01]  /*0300*/  ISETP.NE.AND P0, PT, R8.reuse, UR12, PT ;  /* 0x0000000c08007c0c */ /* 0x040fe2000bf05270 */
[----:B------:R-:W-:-:S12]  /*0310*/  VIADD R8, R8, 0x1 ;  /* 0x0000000108087836 */ /* 0x000fd80000000000 */
[----:B-1----:R-:W-:Y:S05]  /*0320*/  @P0 BRA `(.L_x_48) ;  /* 0xfffffffc00d80947 */ /* 0x002fea000383ffff */
[----:B------:R-:W-:Y:S05]  /*0330*/  BRA `(.L_x_49) ;  /* 0x0000000000087947 */ /* 0x000fea0003800000 */
.L_x_47:
[----:B------:R-:W-:-:S05]  /*0340*/  IMAD.MOV.U32 R5, RZ, RZ, 0x3f800000 ;  /* 0x3f800000ff057424 */ /* 0x000fca00078e00ff */
[----:B------:R0:W-:Y:S02]  /*0350*/  STG.E desc[UR8][R2.64], R5 ;  /* 0x0000000502007986 */ /* 0x0001e4000c101908 */
.L_x_49:
[----:B----4-:R-:W-:Y:S05]  /*0360*/  BSYNC.RECONVERGENT B0 ;  /* 0x0000000000007941 */ /* 0x010fea0003800200 */
.L_x_46:
[----:B------:R-:W1:Y:S01]  /*0370*/  LDCU UR7, c[0x0][0x3a8] ;  /* 0x00007500ff0777ac */ /* 0x000e620008000800 */
[----:B------:R-:W-:Y:S06]  /*0380*/  BAR.SYNC.DEFER_BLOCKING 0x0 ;  /* 0x0000000000007b1d */ /* 0x000fec0000010000 */
[----:B------:R-:W2:Y:S01]  /*0390*/  LDCU UR5, c[0x3][0x18] ;  /* 0x00c00300ff0577ac */ /* 0x000ea20008000800 */
[----:B------:R-:W3:Y:S01]  /*03a0*/  LDCU UR6, c[0x3][0x1c] ;  /* 0x00c00380ff0677ac */ /* 0x000ee20008000800 */
[----:B-1----:R-:W-:-:S04]  /*03b0*/  MOV R15, UR7 ;  /* 0x00000007000f7c02 */ /* 0x002fc80008000f00 */
[CC--:B------:R-:W-:Y:S01]  /*03c0*/  ISETP.GE.AND P1, PT, R14.reuse, R15.reuse, PT ;  /* 0x0000000f0e00720c */ /* 0x0c0fe20003f26270 */
[--C-:B------:R-:W-:Y:S01]  /*03d0*/  IMAD.IADD R20, R14, 0x1, R15.reuse ;  /* 0x000000010e147824 */ /* 0x100fe200078e020f */
[CC--:B------:R-:W-:Y:S01]  /*03e0*/  ISETP.GE.AND P3, PT, R12.reuse, R15.reuse, PT ;  /* 0x0000000f0c00720c */ /* 0x0c0fe20003f66270 */
[--C-:B------:R-:W-:Y:S01]  /*03f0*/  IMAD.IADD R25, R12, 0x1, R15.reuse ;  /* 0x000000010c197824 */ /* 0x100fe200078e020f */
[----:B------:R-:W-:Y:S01]  /*0400*/  ISETP.LT.AND P1, PT, R10, R15, P1 ;  /* 0x0000000f0a00720c */ /* 0x000fe20000f21270 */
[--C-:B0-----:R-:W-:Y:S01]  /*0410*/  IMAD.IADD R5, R11, 0x1, -R15.reuse ;  /* 0x000000010b057824 */ /* 0x101fe200078e0a0f */
[----:B--2---:R-:W-:Y:S01]  /*0420*/  ISETP.GE.U32.AND P0, PT, R20, UR5, PT ;  /* 0x0000000514007c0c */ /* 0x004fe2000bf06070 */
[----:B------:R-:W-:Y:S01]  /*0430*/  IMAD.IADD R7, R13, 0x1, -R15 ;  /* 0x000000010d077824 */ /* 0x000fe200078e0a0f */
[----:B---3--:R-:W-:Y:S01]  /*0440*/  ISETP.GE.U32.AND P2, PT, R25, UR6, PT ;  /* 0x0000000619007c0c */ /* 0x008fe2000bf46070 */
[----:B------:R-:W2:Y:S01]  /*0450*/  LDG.E R24, desc[UR8][R2.64] ;  /* 0x0000000802187981 */ /* 0x000ea2000c1e1900 */
[----:B------:R-:W-:-:S02]  /*0460*/  ISETP.GE.U32.AND P0, PT, R10, R5, !P0 ;  /* 0x000000050a00720c */ /* 0x000fc40004706070 */
[C---:B------:R-:W-:Y:S02]  /*0470*/  ISETP.LT.AND P3, PT, R0.reuse, R15, P3 ;  /* 0x0000000f0000720c */ /* 0x040fe40001f61270 */
[----:B------:R-:W-:-:S03]  /*0480*/  ISETP.GE.U32.AND P2, PT, R0, R7, !P2 ;  /* 0x000000070000720c */ /* 0x000fc60005746070 */
[----:B------:R-:W0:Y:S01]  /*0490*/  @P1 LDC.64 R18, c[0x0][0x388] ;  /* 0x0000e200ff121b82 */ /* 0x000e220000000a00 */
[----:B------:R-:W-:-:S05]  /*04a0*/  @P1 IMAD.IADD R21, R16, 0x1, -R15 ;  /* 0x0000000110151824 */ /* 0x000fca00078e0a0f */
[----:B------:R-:W-:Y:S02]  /*04b0*/  @P0 IADD3 R17, PT, PT, R17, R20, RZ ;  /* 0x0000001411110210 */ /* 0x000fe40007ffe0ff */
[----:B------:R-:W1:Y:S01]  /*04c0*/  @P0 LDC.64 R8, c[0x0][0x388] ;  /* 0x0000e200ff080b82 */ /* 0x000e620000000a00 */
[----:B------:R-:W-:Y:S02]  /*04d0*/  @P3 IMAD.IADD R23, R12, 0x1, -R15 ;  /* 0x000000010c173824 */ /* 0x000fe400078e0a0f */
[--C-:B------:R-:W-:Y:S02]  /*04e0*/  @P2 IMAD R25, R25, UR4, R14.reuse ;  /* 0x0000000419192c24 */ /* 0x100fe4000f8e020e */
[----:B------:R-:W-:-:S03]  /*04f0*/  @P3 IMAD R23, R23, UR4, R14 ;  /* 0x0000000417173c24 */ /* 0x000fc6000f8e020e */
[----:B------:R-:W3:Y:S08]  /*0500*/  @P3 LDC.64 R6, c[0x0][0x388] ;  /* 0x0000e200ff063b82 */ /* 0x000ef00000000a00 */
[----:B------:R-:W4:Y:S01]  /*0510*/  @P2 LDC.64 R4, c[0x0][0x388] ;  /* 0x0000e200ff042b82 */ /* 0x000f220000000a00 */
[----:B0-----:R-:W-:-:S06]  /*0520*/  @P1 IMAD.WIDE R18, R21, 0x4, R18 ;  /* 0x0000000415121825 */ /* 0x001fcc00078e0212 */
[----:B------:R-:W5:Y:S01]  /*0530*/  @P1 LDG.E R18, desc[UR8][R18.64] ;  /* 0x0000000812121981 */ /* 0x000f62000c1e1900 */
[----:B-1----:R-:W-:-:S06]  /*0540*/  @P0 IMAD.WIDE R16, R17, 0x4, R8 ;  /* 0x0000000411100825 */ /* 0x002fcc00078e0208 */
[----:B------:R0:W2:Y:S01]  /*0550*/  @P0 LDG.E R16, desc[UR8][R16.64] ;  /* 0x0000000810100981 */ /* 0x0000a2000c1e1900 */
[----:B---3--:R-:W-:-:S06]  /*0560*/  @P3 IMAD.WIDE R20, R23, 0x4, R6 ;  /* 0x0000000417143825 */ /* 0x008fcc00078e0206 */
[----:B------:R-:W3:Y:S01]  /*0570*/  @P3 LDG.E R21, desc[UR8][R20.64] ;  /* 0x0000000814153981 */ /* 0x000ee2000c1e1900 */
[----:B----4-:R-:W-:-:S06]  /*0580*/  @P2 IMAD.WIDE R22, R25, 0x4, R4 ;  /* 0x0000000419162825 */ /* 0x010fcc00078e0204 */
[----:B------:R-:W4:Y:S01]  /*0590*/  @P2 LDG.E R23, desc[UR8][R22.64] ;  /* 0x0000000816172981 */ /* 0x000f22000c1e1900 */
[----:B------:R-:W1:Y:S01]  /*05a0*/  S2UR UR5, SR_CgaCtaId ;  /* 0x00000000000579c3 */ /* 0x000e620000008800 */
[----:B------:R-:W-:Y:S02]  /*05b0*/  IMAD.SHL.U32 R8, R15, 0x2, RZ ;  /* 0x000000020f087824 */ /* 0x000fe400078e00ff */
[----:B------:R-:W-:Y:S02]  /*05c0*/  IMAD.IADD R7, R10, 0x1, R15 ;  /* 0x000000010a077824 */ /* 0x000fe400078e020f */
[----:B------:R-:W-:Y:S01]  /*05d0*/  IMAD.IADD R6, R8, 0x1, R13 ;  /* 0x0000000108067824 */ /* 0x000fe200078e020d */
[----:B------:R-:W-:Y:S01]  /*05e0*/  UMOV UR4, 0x400 ;  /* 0x0000040000047882 */ /* 0x000fe20000000000 */
[----:B------:R-:W-:Y:S02]  /*05f0*/  IMAD.IADD R5, R0, 0x1, R15 ;  /* 0x0000000100057824 */ /* 0x000fe400078e020f */
[----:B------:R-:W-:-:S02]  /*0600*/  IMAD R12, R6, R7, RZ ;  /* 0x00000007060c7224 */ /* 0x000fc400078e02ff */
[----:B------:R-:W-:Y:S02]  /*0610*/  IMAD.IADD R9, R8, 0x1, R10 ;  /* 0x0000000108097824 */ /* 0x000fe400078e020a */
[----:B------:R-:W-:Y:S02]  /*0620*/  IMAD.IADD R14, R12, 0x1, R0 ;  /* 0x000000010c0e7824 */ /* 0x000fe400078e0200 */
[C-C-:B------:R-:W-:Y:S02]  /*0630*/  IMAD R4, R6.reuse, R10, R5.reuse ;  /* 0x0000000a06047224 */ /* 0x140fe400078e0205 */
[----:B------:R-:W-:Y:S01]  /*0640*/  IMAD R9, R6, R9, R5 ;  /* 0x0000000906097224 */ /* 0x000fe200078e0205 */
[----:B-1----:R-:W-:Y:S01]  /*0650*/  ULEA UR4, UR5, UR4, 0x18 ;  /* 0x0000000405047291 */ /* 0x002fe2000f8ec0ff */
[----:B------:R-:W-:-:S05]  /*0660*/  IADD3 R12, PT, PT, R5, R12, RZ ;  /* 0x0000000c050c7210 */ /* 0x000fca0007ffe0ff */
[----:B------:R-:W-:Y:S02]  /*0670*/  LEA R14, R14, UR4, 0x2 ;  /* 0x000000040e0e7c11 */ /* 0x000fe4000f8e10ff */
[----:B0-----:R-:W-:Y:S02]  /*0680*/  LEA R17, R4, UR4, 0x2 ;  /* 0x0000000404117c11 */ /* 0x001fe4000f8e10ff */
[----:B------:R-:W-:Y:S01]  /*0690*/  LEA R19, R9, UR4, 0x2 ;  /* 0x0000000409137c11 */ /* 0x000fe2000f8e10ff */
[----:B------:R-:W-:Y:S01]  /*06a0*/  IMAD R4, R15, 0x8, R14 ;  /* 0x000000080f047824 */ /* 0x000fe200078e020e */
[----:B------:R-:W-:Y:S01]  /*06b0*/  LEA R9, R12, UR4, 0x2 ;  /* 0x000000040c097c11 */ /* 0x000fe2000f8e10ff */
[----:B------:R-:W-:Y:S01]  /*06c0*/  BSSY.RECONVERGENT B0, `(.L_x_50) ;  /* 0x0000032000007945 */ /* 0x000fe20003800200 */
[----:B-----5:R-:W-:Y:S04]  /*06d0*/  @P1 STS [R17], R18 ;  /* 0x0000001211001388 */ /* 0x020fe80000000800 */
[----:B--2---:R-:W-:Y:S04]  /*06e0*/  @P0 STS [R19], R16 ;  /* 0x0000001013000388 */ /* 0x004fe80000000800 */
[----:B---3--:R-:W-:Y:S04]  /*06f0*/  @P3 STS [R14], R21 ;  /* 0x000000150e003388 */ /* 0x008fe80000000800 */
[----:B----4-:R-:W-:Y:S04]  /*0700*/  @P2 STS [R4], R23 ;  /* 0x0000001704002388 */ /* 0x010fe80000000800 */
[----:B------:R-:W-:Y:S01]  /*0710*/  STS [R9], R24 ;  /* 0x0000001809007388 */ /* 0x000fe20000000800 */
[----:B------:R-:W-:Y:S06]  /*0720*/  BAR.SYNC.DEFER_BLOCKING 0x0 ;  /* 0x0000000000007b1d */ /* 0x000fec0000010000 */
[----:B------:R-:W0:Y:S02]  /*0730*/  LDS R12, [R9] ;  /* 0x00000000090c7984 */ /* 0x000e240000000800 */
[----:B0-----:R-:W-:-:S13]  /*0740*/  FSETP.NEU.AND P4, PT, R12, 1, PT ;  /* 0x3f8000000c00780b */ /* 0x001fda0003f8d000 */
[----:B------:R-:W-:Y:S05]  /*0750*/  @P4 BRA `(.L_x_51) ;  /* 0x0000000000a04947 */ /* 0x000fea0003800000 */
[----:B------:R-:W-:Y:S01]  /*0760*/  VIADD R12, R7, 0xffffffff ;  /* 0xffffffff070c7836 */ /* 0x000fe20000000000 */
[----:B------:R-:W0:Y:S01]  /*0770*/  LDS R14, [R9+-0x4] ;  /* 0xfffffc00090e7984 */ /* 0x000e220000000800 */
[C---:B------:R-:W-:Y:S02]  /*0780*/  IMAD R17, R6.reuse, 0x4, R9 ;  /* 0x0000000406117824 */ /* 0x040fe400078e0209 */
[----:B------:R-:W-:Y:S01]  /*0790*/  IMAD R12, R6, R12, R5 ;  /* 0x0000000c060c7224 */ /* 0x000fe200078e0205 */
[----:B------:R-:W-:Y:S04]  /*07a0*/  LDS R22, [R9+0x4] ;  /* 0x0000040009167984 */ /* 0x000fe80000000800 */
[----:B------:R-:W-:Y:S01]  /*07b0*/  LEA R12, R12, UR4, 0x2 ;  /* 0x000000040c0c7c11 */ /* 0x000fe2000f8e10ff */
[----:B------:R-:W1:Y:S04]  /*07c0*/  LDS R18, [R17+-0x4] ;  /* 0xfffffc0011127984 */ /* 0x000e680000000800 */
[----:B------:R-:W2:Y:S04]  /*07d0*/  LDS R16, [R12+-0x4] ;  /* 0xfffffc000c107984 */ /* 0x000ea80000000800 */
[----:B------:R-:W3:Y:S04]  /*07e0*/  LDS R19, [R12] ;  /* 0x000000000c137984 */ /* 0x000ee80000000800 */
[----:B------:R-:W4:Y:S04]  /*07f0*/  LDS R20, [R17] ;  /* 0x0000000011147984 */ /* 0x000f280000000800 */
[----:B------:R5:W4:Y:S01]  /*0800*/  LDS R21, [R12+0x4] ;  /* 0x000004000c157984 */ /* 0x000b220000000800 */
[----:B0-----:R-:W-:-:S02]  /*0810*/  FSETP.NEU.AND P6, PT, R14, 1, PT ;  /* 0x3f8000000e00780b */ /* 0x001fc40003fcd000 */
[----:B-1----:R-:W-:Y:S02]  /*0820*/  FSETP.NEU.AND P4, PT, R18, 1, PT ;  /* 0x3f8000001200780b */ /* 0x002fe40003f8d000 */
[----:B------:R-:W0:Y:S01]  /*0830*/  LDS R18, [R17+0x4] ;  /* 0x0000040011127984 */ /* 0x000e220000000800 */
[----:B--2---:R-:W-:Y:S01]  /*0840*/  FSETP.NEU.AND P5, PT, R16, 1, PT ;  /* 0x3f8000001000780b */ /* 0x004fe20003fad000 */
[----:B------:R-:W-:-:S03]  /*0850*/  IMAD.MOV.U32 R16, RZ, RZ, 0x2 ;  /* 0x00000002ff107424 */ /* 0x000fc600078e00ff */
[----:B------:R-:W-:-:S09]  /*0860*/  SEL R14, RZ, 0x1, P5 ;  /* 0x00000001ff0e7807 */ /* 0x000fd20002800000 */
[----:B------:R-:W-:Y:S01]  /*0870*/  @P5 IMAD.MOV R16, RZ, RZ, 0x1 ;  /* 0x00000001ff105424 */ /* 0x000fe200078e02ff */
[----:B---3--:R-:W-:Y:S01]  /*0880*/  FSETP.NEU.AND P5, PT, R19, 1, PT ;  /* 0x3f8000001300780b */ /* 0x008fe20003fad000 */
[----:B------:R-:W-:-:S05]  /*0890*/  @P6 IMAD.MOV R16, RZ, RZ, R14 ;  /* 0x000000ffff106224 */ /* 0x000fca00078e020e */
[----:B-----5:R-:W-:Y:S01]  /*08a0*/  IADD3 R12, PT, PT, R16, 0x1, RZ ;  /* 0x00000001100c7810 */ /* 0x020fe20007ffe0ff */
[----:B------:R-:W-:Y:S01]  /*08b0*/  @P4 IMAD.MOV R12, RZ, RZ, R16 ;  /* 0x000000ffff0c4224 */ /* 0x000fe200078e0210 */
[----:B----4-:R-:W-:-:S03]  /*08c0*/  FSETP.NEU.AND P4, PT, R20, 1, PT ;  /* 0x3f8000001400780b */ /* 0x010fc60003f8d000 */
[----:B------:R-:W-:Y:S02]  /*08d0*/  VIADD R14, R12, 0x1 ;  /* 0x000000010c0e7836 */ /* 0x000fe40000000000 */
[----:B------:R-:W-:Y:S01]  /*08e0*/  @P5 IMAD.MOV R14, RZ, RZ, R12 ;  /* 0x000000ffff0e5224 */ /* 0x000fe200078e020c */
[----:B------:R-:W-:-:S03]  /*08f0*/  FSETP.NEU.AND P5, PT, R21, 1, PT ;  /* 0x3f8000001500780b */ /* 0x000fc60003fad000 */
[----:B------:R-:W-:-:S04]  /*0900*/  VIADD R12, R14, 0x1 ;  /* 0x000000010e0c7836 */ /* 0x000fc80000000000 */
[----:B------:R-:W-:Y:S01]  /*0910*/  @P4 IMAD.MOV R12, RZ, RZ, R14 ;  /* 0x000000ffff0c4224 */ /* 0x000fe200078e020e */
[----:B------:R-:W-:-:S03]  /*0920*/  FSETP.NEU.AND P4, PT, R22, 1, PT ;  /* 0x3f8000001600780b */ /* 0x000fc60003f8d000 */
[C---:B------:R-:W-:Y:S02]  /*0930*/  VIADD R14, R12.reuse, 0x1 ;  /* 0x000000010c0e7836 */ /* 0x040fe40000000000 */
[----:B------:R-:W-:Y:S02]  /*0940*/  @P5 IADD3 R14, PT, PT, R12, RZ, RZ ;  /* 0x000000ff0c0e5210 */ /* 0x000fe40007ffe0ff */
[----:B0-----:R-:W-:-:S03]  /*0950*/  FSETP.NEU.AND P5, PT, R18, 1, PT ;  /* 0x3f8000001200780b */ /* 0x001fc60003fad000 */
[----:B------:R-:W-:-:S03]  /*0960*/  VIADD R12, R14, 0x1 ;  /* 0x000000010e0c7836 */ /* 0x000fc60000000000 */
[----:B------:R-:W-:-:S04]  /*0970*/  @P4 IMAD.MOV R12, RZ, RZ, R14 ;  /* 0x000000ffff0c4224 */ /* 0x000fc800078e020e */
[----:B------:R-:W-:-:S03]  /*0980*/  VIADD R14, R12, 0x1 ;  /* 0x000000010c0e7836 */ /* 0x000fc60000000000 */
[----:B------:R-:W-:Y:S02]  /*0990*/  @P5 IMAD.MOV R14, RZ, RZ, R12 ;  /* 0x000000ffff0e5224 */ /* 0x000fe400078e020c */
[----:B------:R-:W-:-:S03]  /*09a0*/  IMAD.MOV.U32 R12, RZ, RZ, 0x3f800000 ;  /* 0x3f800000ff0c7424 */ /* 0x000fc600078e00ff */
[----:B------:R-:W-:-:S13]  /*09b0*/  ISETP.GT.U32.AND P4, PT, R14, 0x1, PT ;  /* 0x000000010e00780c */ /* 0x000fda0003f84070 */
[----:B------:R0:W-:Y:S01]  /*09c0*/  @!P4 STS [R9], RZ ;  /* 0x000000ff0900c388 */ /* 0x0001e20000000800 */
[----:B------:R-:W-:-:S07]  /*09d0*/  @!P4 MOV R12, RZ ;  /* 0x000000ff000cc202 */ /* 0x000fce0000000f00 */
.L_x_51:
[----:B------:R-:W-:Y:S05]  /*09e0*/  BSYNC.RECONVERGENT B0 ;  /* 0x0000000000007941 */ /* 0x000fea0003800200 */
.L_x_50:
[----:B------:R-:W-:Y:S01]  /*09f0*/  ISETP.GE.AND P4, PT, R15, RZ, PT ;  /* 0x000000ff0f00720c */ /* 0x000fe20003f86270 */
[----:B------:R-:W-:Y:S01]  /*0a00*/  BSSY.RECONVERGENT B0, `(.L_x_52) ;  /* 0x0000074000007945 */ /* 0x000fe20003800200 */
[----:B0-----:R-:W-:Y:S02]  /*0a10*/  IMAD.MOV R9, RZ, RZ, -R15 ;  /* 0x000000ffff097224 */ /* 0x001fe400078e0a0f */
[----:B------:R-:W-:-:S13]  /*0a20*/  FSETP.NEU.OR P4, PT, R12, 1, !P4 ;  /* 0x3f8000000c00780b */ /* 0x000fda000678d400 */
[----:B------:R-:W-:Y:S05]  /*0a30*/  @P4 BRA `(.L_x_53) ;  /* 0x0000000400c04947 */ /* 0x000fea0003800000 */
[C---:B------:R-:W-:Y:S01]  /*0a40*/  LOP3.LUT R12, R8.reuse, 0x6, RZ, 0xc0, !PT ;  /* 0x00000006080c7812 */ /* 0x040fe200078ec0ff */
[----:B------:R-:W-:-:S03]  /*0a50*/  VIADD R14, R8, 0x1 ;  /* 0x00000001080e7836 */ /* 0x000fc60000000000 */
[----:B------:R-:W-:Y:S01]  /*0a60*/  ISETP.GE.U32.AND P5, PT, R12, 0x3, PT ;  /* 0x000000030c00780c */ /* 0x000fe20003fa6070 */
[----:B------:R-:W-:Y:S01]  /*0a70*/  IMAD.MOV.U32 R12, RZ, RZ, R9 ;  /* 0x000000ffff0c7224 */ /* 0x000fe200078e0009 */
[----:B------:R-:W-:-:S11]  /*0a80*/  LOP3.LUT R14, R14, 0xfffffff8, RZ, 0xc0, !PT ;  /* 0xfffffff80e0e7812 */ /* 0x000fd600078ec0ff */
.L_x_58:
[----:B0-----:R-:W0:Y:S01]  /*0a90*/  LDCU UR5, c[0x0][0x3a8] ;  /* 0x00007500ff0577ac */ /* 0x001e220008000800 */
[----:B------:R-:W-:Y:S01]  /*0aa0*/  ISETP.GE.U32.AND P4, PT, R8, 0x7, PT ;  /* 0x000000070800780c */ /* 0x000fe20003f86070 */
[----:B--2---:R-:W-:Y:S01]  /*0ab0*/  IMAD.IADD R18, R7, 0x1, R12 ;  /* 0x0000000107127824 */ /* 0x004fe200078e020c */
[----:B------:R-:W-:Y:S01]  /*0ac0*/  IADD3 R16, PT, PT, R10, R12, RZ ;  /* 0x0000000c0a107210 */ /* 0x000fe20007ffe0ff */
[----:B------:R-:W-:Y:S02]  /*0ad0*/  IMAD.MOV.U32 R17, RZ, RZ, R9 ;  /* 0x000000ffff117224 */ /* 0x000fe400078e0009 */
[----:B0-----:R-:W-:-:S04]  /*0ae0*/  IMAD.U32 R15, RZ, RZ, UR5 ;  /* 0x00000005ff0f7e24 */ /* 0x001fc8000f8e00ff */
[----:B------:R-:W-:Y:S01]  /*0af0*/  IMAD R18, R6, R18, R15 ;  /* 0x0000001206127224 */ /* 0x000fe200078e020f */
[----:B------:R-:W-:-:S03]  /*0b00*/  ISETP.NE.AND P6, PT, R12, R15, PT ;  /* 0x0000000f0c00720c */ /* 0x000fc60003fc5270 */
[----:B-1----:R-:W-:Y:S10]  /*0b10*/  @!P4 BRA `(.L_x_54) ;  /* 0x0000000000c8c947 */ /* 0x002ff40003800000 */
[----:B------:R-:W-:Y:S01]  /*0b20*/  IMAD.MOV.U32 R17, RZ, RZ, R9 ;  /* 0x000000ffff117224 */ /* 0x000fe200078e0009 */
[----:B------:R-:W0:Y:S01]  /*0b30*/  LDCU UR5, c[0x0][0x3a8] ;  /* 0x00007500ff0577ac */ /* 0x000e220008000800 */
[----:B------:R-:W-:-:S05]  /*0b40*/  NOP ;  /* 0x0000000000007918 */ /* 0x000fca0000000000 */
.L_x_55:
[----:B------:R-:W-:Y:S02]  /*0b50*/  IMAD.IADD R15, R0, 0x1, R17 ;  /* 0x00000001000f7824 */ /* 0x000fe400078e0211 */
[----:B------:R-:W-:Y:S02]  /*0b60*/  VIADD R17, R17, 0x8 ;  /* 0x0000000811117836 */ /* 0x000fe40000000000 */
[----:B------:R-:W-:Y:S01]  /*0b70*/  IMAD.IADD R19, R18, 0x1, R15 ;  /* 0x0000000112137824 */ /* 0x000fe200078e020f */
[C---:B------:R-:W-:Y:S02]  /*0b80*/  ISETP.GE.U32.AND P4, PT, R15.reuse, R13, PT ;  /* 0x0000000d0f00720c */ /* 0x040fe40003f86070 */
[----:B------:R-:W-:Y:S02]  /*0b90*/  IADD3 R20, PT, PT, R15, 0x1, RZ ;  /* 0x000000010f147810 */ /* 0x000fe40007ffe0ff */
[----:B------:R-:W-:Y:S02]  /*0ba0*/  ISETP.GE.U32.OR P4, PT, R16, R11, P4 ;  /* 0x0000000b1000720c */ /* 0x000fe40002786470 */
[----:B------:R-:W-:-:S11]  /*0bb0*/  LEA R19, R19, UR4, 0x2 ;  /* 0x0000000413137c11 */ /* 0x000fd6000f8e10ff */
[----:B------:R-:W-:-:S05]  /*0bc0*/  @!P4 IMAD.MOV.U32 R22, RZ, RZ, 0x3f800000 ;  /* 0x3f800000ff16c424 */ /* 0x000fca00078e00ff */
[----:B------:R1:W-:Y:S01]  /*0bd0*/  @!P4 STS [R19], R22 ;  /* 0x000000161300c388 */ /* 0x0003e20000000800 */
[----:B------:R-:W-:Y:S01]  /*0be0*/  ISETP.GE.U32.AND P4, PT, R20, R13, PT ;  /* 0x0000000d1400720c */ /* 0x000fe20003f86070 */
[----:B------:R-:W-:-:S03]  /*0bf0*/  VIADD R20, R15, 0x2 ;  /* 0x000000020f147836 */ /* 0x000fc60000000000 */
[----:B------:R-:W-:-:S13]  /*0c00*/  ISETP.GE.U32.OR P4, PT, R16, R11, P4 ;  /* 0x0000000b1000720c */ /* 0x000fda0002786470 */
[----:B------:R-:W-:-:S05]  /*0c10*/  @!P4 IMAD.MOV.U32 R24, RZ, RZ, 0x3f800000 ;  /* 0x3f800000ff18c424 */ /* 0x000fca00078e00ff */
[----:B------:R2:W-:Y:S01]  /*0c20*/  @!P4 STS [R19+0x4], R24 ;  /* 0x000004181300c388 */ /* 0x0005e20000000800 */
[----:B------:R-:W-:Y:S01]  /*0c30*/  ISETP.GE.U32.AND P4, PT, R20, R13, PT ;  /* 0x0000000d1400720c */ /* 0x000fe20003f86070 */
[----:B------:R-:W-:-:S03]  /*0c40*/  VIADD R20, R15, 0x3 ;  /* 0x000000030f147836 */ /* 0x000fc60000000000 */
[----:B------:R-:W-:-:S13]  /*0c50*/  ISETP.GE.U32.OR P4, PT, R16, R11, P4 ;  /* 0x0000000b1000720c */ /* 0x000fda0002786470 */
[----:B------:R-:W-:-:S05]  /*0c60*/  @!P4 IMAD.MOV.U32 R26, RZ, RZ, 0x3f800000 ;  /* 0x3f800000ff1ac424 */ /* 0x000fca00078e00ff */
[----:B------:R3:W-:Y:S01]  /*0c70*/  @!P4 STS [R19+0x8], R26 ;  /* 0x0000081a1300c388 */ /* 0x0007e20000000800 */
[----:B------:R-:W-:Y:S02]  /*0c80*/  ISETP.GE.U32.AND P4, PT, R20, R13, PT ;  /* 0x0000000d1400720c */ /* 0x000fe40003f86070 */
[----:B------:R-:W-:Y:S02]  /*0c90*/  IADD3 R20, PT, PT, R15, 0x4, RZ ;  /* 0x000000040f147810 */ /* 0x000fe40007ffe0ff */
[----:B------:R-:W-:-:S13]  /*0ca0*/  ISETP.GE.U32.OR P4, PT, R16, R11, P4 ;  /* 0x0000000b1000720c */ /* 0x000fda0002786470 */
[----:B-1----:R-:W-:-:S05]  /*0cb0*/  @!P4 IMAD.MOV.U32 R22, RZ, RZ, 0x3f800000 ;  /* 0x3f800000ff16c424 */ /* 0x002fca00078e00ff */
[----:B------:R1:W-:Y:S01]  /*0cc0*/  @!P4 STS [R19+0xc], R22 ;  /* 0x00000c161300c388 */ /* 0x0003e20000000800 */
[----:B------:R-:W-:Y:S01]  /*0cd0*/  ISETP.GE.U32.AND P4, PT, R20, R13, PT ;  /* 0x0000000d1400720c */ /* 0x000fe20003f86070 */
[----:B------:R-:W-:-:S03]  /*0ce0*/  VIADD R20, R15, 0x5 ;  /* 0x000000050f147836 */ /* 0x000fc60000000000 */
[----:B------:R-:W-:-:S13]  /*0cf0*/  ISETP.GE.U32.OR P4, PT, R16, R11, P4 ;  /* 0x0000000b1000720c */ /* 0x000fda0002786470 */
[----:B--2---:R-:W-:-:S05]  /*0d00*/  @!P4 IMAD.MOV.U32 R24, RZ, RZ, 0x3f800000 ;  /* 0x3f800000ff18c424 */ /* 0x004fca00078e00ff */
[----:B------:R2:W-:Y:S01]  /*0d10*/  @!P4 STS [R19+0x10], R24 ;  /* 0x000010181300c388 */ /* 0x0005e20000000800 */
[----:B------:R-:W-:Y:S01]  /*0d20*/  ISETP.GE.U32.AND P4, PT, R20, R13, PT ;  /* 0x0000000d1400720c */ /* 0x000fe20003f86070 */
[----:B------:R-:W-:-:S03]  /*0d30*/  VIADD R20, R15, 0x6 ;  /* 0x000000060f147836 */ /* 0x000fc60000000000 */
[----:B------:R-:W-:-:S13]  /*0d40*/  ISETP.GE.U32.OR P4, PT, R16, R11, P4 ;  /* 0x0000000b1000720c */ /* 0x000fda0002786470 */
[----:B---3--:R-:W-:-:S05]  /*0d50*/  @!P4 IMAD.MOV.U32 R26, RZ, RZ, 0x3f800000 ;  /* 0x3f800000ff1ac424 */ /* 0x008fca00078e00ff */
[----:B------:R2:W-:Y:S01]  /*0d60*/  @!P4 STS [R19+0x14], R26 ;  /* 0x0000141a1300c388 */ /* 0x0005e20000000800 */
[----:B------:R-:W-:Y:S02]  /*0d70*/  ISETP.GE.U32.AND P4, PT, R20, R13, PT ;  /* 0x0000000d1400720c */ /* 0x000fe40003f86070 */
[----:B------:R-:W-:Y:S01]  /*0d80*/  IADD3 R20, PT, PT, R15, 0x7, RZ ;  /* 0x000000070f147810 */ /* 0x000fe20007ffe0ff */
[----:B0-----:R-:W-:Y:S01]  /*0d90*/  IMAD.U32 R15, RZ, RZ, UR5 ;  /* 0x00000005ff0f7e24 */ /* 0x001fe2000f8e00ff */
[----:B------:R-:W-:-:S03]  /*0da0*/  ISETP.GE.U32.OR P4, PT, R16, R11, P4 ;  /* 0x0000000b1000720c */ /* 0x000fc60002786470 */
[----:B------:R-:W-:-:S10]  /*0db0*/  IMAD.IADD R21, R17, 0x1, R15 ;  /* 0x0000000111157824 */ /* 0x000fd400078e020f */
[----:B-1----:R-:W-:-:S05]  /*0dc0*/  @!P4 IMAD.MOV.U32 R22, RZ, RZ, 0x3f800000 ;  /* 0x3f800000ff16c424 */ /* 0x002fca00078e00ff */
[----:B------:R2:W-:Y:S01]  /*0dd0*/  @!P4 STS [R19+0x18], R22 ;  /* 0x000018161300c388 */ /* 0x0005e20000000800 */
[----:B------:R-:W-:-:S04]  /*0de0*/  ISETP.GE.U32.AND P4, PT, R20, R13, PT ;  /* 0x0000000d1400720c */ /* 0x000fc80003f86070 */
[----:B------:R-:W-:-:S13]  /*0df0*/  ISETP.GE.U32.OR P4, PT, R16, R11, P4 ;  /* 0x0000000b1000720c */ /* 0x000fda0002786470 */
[----:B------:R-:W-:-:S05]  /*0e00*/  @!P4 IMAD.MOV.U32 R20, RZ, RZ, 0x3f800000 ;  /* 0x3f800000ff14c424 */ /* 0x000fca00078e00ff */
[----:B------:R2:W-:Y:S01]  /*0e10*/  @!P4 STS [R19+0x1c], R20 ;  /* 0x00001c141300c388 */ /* 0x0005e20000000800 */
[----:B------:R-:W-:-:S13]  /*0e20*/  ISETP.NE.AND P4, PT, R21, R14, PT ;  /* 0x0000000e1500720c */ /* 0x000fda0003f85270 */
[----:B--2---:R-:W-:Y:S05]  /*0e30*/  @P4 BRA `(.L_x_55) ;  /* 0xfffffffc00444947 */ /* 0x004fea000383ffff */
.L_x_54:
[----:B------:R-:W-:Y:S05]  /*0e40*/  @!P5 BRA `(.L_x_56) ;  /* 0x00000000005cd947 */ /* 0x000fea0003800000 */
[C---:B------:R-:W-:Y:S02]  /*0e50*/  IMAD.IADD R21, R17.reuse, 0x1, R0 ;  /* 0x0000000111157824 */ /* 0x040fe400078e0200 */
[----:B------:R-:W-:Y:S02]  /*0e60*/  VIADD R17, R17, 0x4 ;  /* 0x0000000411117836 */ /* 0x000fe40000000000 */
[C---:B------:R-:W-:Y:S01]  /*0e70*/  VIADD R20, R21.reuse, 0x1 ;  /* 0x0000000115147836 */ /* 0x040fe20000000000 */
[----:B------:R-:W-:Y:S02]  /*0e80*/  ISETP.GE.U32.AND P4, PT, R21, R13, PT ;  /* 0x0000000d1500720c */ /* 0x000fe40003f86070 */
[----:B------:R-:W-:Y:S02]  /*0e90*/  IADD3 R19, PT, PT, R18, R21, RZ ;  /* 0x0000001512137210 */ /* 0x000fe40007ffe0ff */
        /* <DEDUP_REMOVED lines=12> */
[----:B------:R-:W-:-:S05]  /*0f60*/  @!P4 IMAD.MOV.U32 R26, RZ, RZ, 0x3f800000 ;  /* 0x3f800000ff1ac424 */ /* 0x000fca00078e00ff */
[----:B------:R0:W-:Y:S01]  /*0f70*/  @!P4 STS [R19+0x8], R26 ;  /* 0x0000081a1300c388 */ /* 0x0001e20000000800 */
[----:B------:R-:W-:-:S04]  /*0f80*/  ISETP.GE.U32.AND P4, PT, R20, R13, PT ;  /* 0x0000000d1400720c */ /* 0x000fc80003f86070 */
[----:B------:R-:W-:-:S13]  /*0f90*/  ISETP.GE.U32.OR P4, PT, R16, R11, P4 ;  /* 0x0000000b1000720c */ /* 0x000fda0002786470 */
[----:B------:R-:W-:-:S05]  /*0fa0*/  @!P4 IMAD.MOV.U32 R20, RZ, RZ, 0x3f800000 ;  /* 0x3f800000ff14c424 */ /* 0x000fca00078e00ff */
[----:B------:R0:W-:Y:S02]  /*0fb0*/  @!P4 STS [R19+0xc], R20 ;  /* 0x00000c141300c388 */ /* 0x0001e40000000800 */
.L_x_56:
[----:B------:R-:W-:Y:S01]  /*0fc0*/  LOP3.LUT P4, RZ, R15, 0x1, RZ, 0xc0, !PT ;  /* 0x000000010fff7812 */ /* 0x000fe2000788c0ff */
[----:B------:R-:W-:-:S12]  /*0fd0*/  VIADD R12, R12, 0x1 ;  /* 0x000000010c0c7836 */ /* 0x000fd80000000000 */
[----:B------:R-:W-:Y:S05]  /*0fe0*/  @!P4 BRA `(.L_x_57) ;  /* 0x000000000034c947 */ /* 0x000fea0003800000 */
[C---:B0-----:R-:W-:Y:S02]  /*0ff0*/  IMAD.IADD R20, R17.reuse, 0x1, R0 ;  /* 0x0000000111147824 */ /* 0x041fe400078e0200 */
[----:B------:R-:W-:Y:S02]  /*1000*/  VIADD R17, R17, 0x2 ;  /* 0x0000000211117836 */ /* 0x000fe40000000000 */
[----:B------:R-:W-:Y:S01]  /*1010*/  IMAD.IADD R19, R18, 0x1, R20 ;  /* 0x0000000112137824 */ /* 0x000fe200078e0214 */
[C---:B------:R-:W-:Y:S01]  /*1020*/  ISETP.GE.U32.AND P4, PT, R20.reuse, R13, PT ;  /* 0x0000000d1400720c */ /* 0x040fe20003f86070 */
[----:B------:R-:W-:-:S03]  /*1030*/  VIADD R20, R20, 0x1 ;  /* 0x0000000114147836 */ /* 0x000fc60000000000 */
[----:B------:R-:W-:Y:S02]  /*1040*/  ISETP.GE.U32.OR P4, PT, R16, R11, P4 ;  /* 0x0000000b1000720c */ /* 0x000fe40002786470 */
[----:B------:R-:W-:-:S11]  /*1050*/  LEA R19, R19, UR4, 0x2 ;  /* 0x0000000413137c11 */ /* 0x000fd6000f8e10ff */
[----:B------:R-:W-:-:S05]  /*1060*/  @!P4 MOV R22, 0x3f800000 ;  /* 0x3f8000000016c802 */ /* 0x000fca0000000f00 */
[----:B------:R1:W-:Y:S01]  /*1070*/  @!P4 STS [R19], R22 ;  /* 0x000000161300c388 */ /* 0x0003e20000000800 */
[----:B------:R-:W-:-:S04]  /*1080*/  ISETP.GE.U32.AND P4, PT, R20, R13, PT ;  /* 0x0000000d1400720c */ /* 0x000fc80003f86070 */
[----:B------:R-:W-:-:S13]  /*1090*/  ISETP.GE.U32.OR P4, PT, R16, R11, P4 ;  /* 0x0000000b1000720c */ /* 0x000fda0002786470 */
[----:B------:R-:W-:-:S05]  /*10a0*/  @!P4 IMAD.MOV.U32 R20, RZ, RZ, 0x3f800000 ;  /* 0x3f800000ff14c424 */ /* 0x000fca00078e00ff */
[----:B------:R1:W-:Y:S02]  /*10b0*/  @!P4 STS [R19+0x4], R20 ;  /* 0x000004141300c388 */ /* 0x0003e40000000800 */
.L_x_57:
[----:B------:R-:W-:-:S05]  /*10c0*/  IMAD.IADD R17, R0, 0x1, R17 ;  /* 0x0000000100117824 */ /* 0x000fca00078e0211 */
[----:B------:R-:W-:-:S04]  /*10d0*/  ISETP.GE.U32.AND P4, PT, R17, R13, PT ;  /* 0x0000000d1100720c */ /* 0x000fc80003f86070 */
[----:B------:R-:W-:-:S13]  /*10e0*/  ISETP.GE.U32.OR P4, PT, R16, R11, P4 ;  /* 0x0000000b1000720c */ /* 0x000fda0002786470 */
[----:B------:R-:W-:Y:S01]  /*10f0*/  @!P4 IMAD.IADD R18, R18, 0x1, R17 ;  /* 0x000000011212c824 */ /* 0x000fe200078e0211 */
[----:B------:R-:W-:-:S04]  /*1100*/  @!P4 MOV R17, 0x3f800000 ;  /* 0x3f8000000011c802 */ /* 0x000fc80000000f00 */
[----:B------:R-:W-:-:S05]  /*1110*/  @!P4 LEA R18, R18, UR4, 0x2 ;  /* 0x000000041212cc11 */ /* 0x000fca000f8e10ff */
[----:B------:R2:W-:Y:S01]  /*1120*/  @!P4 STS [R18], R17 ;  /* 0x000000111200c388 */ /* 0x0005e20000000800 */
[----:B------:R-:W-:Y:S05]  /*1130*/  @P6 BRA `(.L_x_58) ;  /* 0xfffffff800546947 */ /* 0x000fea000383ffff */
.L_x_53:
[----:B------:R-:W-:Y:S05]  /*1140*/  BSYNC.RECONVERGENT B0 ;  /* 0x0000000000007941 */ /* 0x000fea0003800200 */
.L_x_52:
[----:B------:R-:W-:Y:S06]  /*1150*/  BAR.SYNC.DEFER_BLOCKING 0x0 ;  /* 0x0000000000007b1d */ /* 0x000fec0000010000 */
[----:B------:R-:W-:Y:S04]  /*1160*/  BSSY.RECONVERGENT B0, `(.L_x_59) ;  /* 0x000005f000007945 */ /* 0x000fe80003800200 */
[----:B------:R-:W-:Y:S05]  /*1170*/  @!P1 BRA `(.L_x_60) ;  /* 0x0000000400749947 */ /* 0x000fea0003800000 */
[----:B------:R-:W-:-:S05]  /*1180*/  IMAD R11, R6, R10, R5 ;  /* 0x0000000a060b7224 */ /* 0x000fca00078e0205 */
[----:B------:R-:W-:-:S06]  /*1190*/  LEA R11, R11, UR4, 0x2 ;  /* 0x000000040b0b7c11 */ /* 0x000fcc000f8e10ff */
[----:B------:R-:W3:Y:S02]  /*11a0*/  LDS R11, [R11] ;  /* 0x000000000b0b7984 */ /* 0x000ee40000000800 */
[----:B---3--:R-:W-:-:S13]  /*11b0*/  FSETP.NEU.AND P1, PT, R11, 1, PT ;  /* 0x3f8000000b00780b */ /* 0x008fda0003f2d000 */
[----:B------:R-:W-:Y:S05]  /*11c0*/  @P1 BRA `(.L_x_60) ;  /* 0x0000000400601947 */ /* 0x000fea0003800000 */
[----:B------:R-:W-:Y:S01]  /*11d0*/  IABS R12, R15 ;  /* 0x0000000f000c7213 */ /* 0x000fe20000000000 */
[----:B--2---:R-:W-:-:S04]  /*11e0*/  IMAD.MOV.U32 R17, RZ, RZ, RZ ;  /* 0x000000ffff117224 */ /* 0x004fc800078e00ff */
[----:B------:R-:W-:-:S04]  /*11f0*/  IMAD.IADD R12, R15, 0x1, R12 ;  /* 0x000000010f0c7824 */ /* 0x000fc800078e020c */
[----:B------:R-:W-:-:S05]  /*1200*/  VIADD R14, R12, 0x1 ;  /* 0x000000010c0e7836 */ /* 0x000fca0000000000 */
[C---:B01----:R-:W-:Y:S02]  /*1210*/  LOP3.LUT R22, R14.reuse, 0xf, RZ, 0xc0, !PT ;  /* 0x0000000f0e167812 */ /* 0x043fe400078ec0ff */
[----:B------:R-:W-:-:S03]  /*1220*/  LOP3.LUT R21, R14, 0x7, RZ, 0xc0, !PT ;  /* 0x000000070e157812 */ /* 0x000fc600078ec0ff */
[----:B------:R-:W-:Y:S02]  /*1230*/  VIADD R11, R22, 0xffffffff ;  /* 0xffffffff160b7836 */ /* 0x000fe40000000000 */
[----:B------:R-:W-:-:S03]  /*1240*/  VIADD R15, R21, 0xffffffff ;  /* 0xffffffff150f7836 */ /* 0x000fc60000000000 */
[----:B------:R-:W-:Y:S02]  /*1250*/  ISETP.GE.U32.AND P4, PT, R11, 0x7, PT ;  /* 0x000000070b00780c */ /* 0x000fe40003f86070 */
[C---:B------:R-:W-:Y:S02]  /*1260*/  LOP3.LUT R11, R14.reuse, 0xfffffff0, RZ, 0xc0, !PT ;  /* 0xfffffff00e0b7812 */ /* 0x040fe400078ec0ff */
[----:B------:R-:W-:Y:S02]  /*1270*/  ISETP.GE.U32.AND P5, PT, R15, 0x3, PT ;  /* 0x000000030f00780c */ /* 0x000fe40003fa6070 */
[----:B------:R-:W-:-:S11]  /*1280*/  LOP3.LUT R14, R14, 0x3, RZ, 0xc0, !PT ;  /* 0x000000030e0e7812 */ /* 0x000fd600078ec0ff */
.L_x_68:
[----:B0-----:R-:W0:Y:S01]  /*1290*/  LDCU UR5, c[0x0][0x3a8] ;  /* 0x00007500ff0577ac */ /* 0x001e220008000800 */
[----:B------:R-:W-:Y:S01]  /*12a0*/  ISETP.GE.U32.AND P6, PT, R12, 0xf, PT ;  /* 0x0000000f0c00780c */ /* 0x000fe20003fc6070 */
[----:B------:R-:W-:Y:S01]  /*12b0*/  BSSY.RECONVERGENT B1, `(.L_x_61) ;  /* 0x000001f000017945 */ /* 0x000fe20003800200 */
[----:B---34-:R-:W-:Y:S01]  /*12c0*/  IADD3 R19, PT, PT, R10, R17, RZ ;  /* 0x000000110a137210 */ /* 0x018fe20007ffe0ff */
[----:B------:R-:W-:Y:S01]  /*12d0*/  IMAD.MOV.U32 R16, RZ, RZ, R9 ;  /* 0x000000ffff107224 */ /* 0x000fe200078e0009 */
[----:B------:R-:W-:-:S03]  /*12e0*/  ISETP.NE.AND P1, PT, R22, RZ, PT ;  /* 0x000000ff1600720c */ /* 0x000fc60003f25270 */
[----:B------:R-:W-:Y:S02]  /*12f0*/  IMAD R19, R6, R19, R5 ;  /* 0x0000001306137224 */ /* 0x000fe400078e0205 */
[----:B0-----:R-:W-:-:S04]  /*1300*/  IMAD.U32 R15, RZ, RZ, UR5 ;  /* 0x00000005ff0f7e24 */ /* 0x001fc8000f8e00ff */
[----:B-12---:R-:W-:Y:S05]  /*1310*/  @!P6 BRA `(.L_x_62) ;  /* 0x000000000060e947 */ /* 0x006fea0003800000 */
[----:B------:R-:W-:Y:S02]  /*1320*/  IMAD.MOV.U32 R16, RZ, RZ, R9 ;  /* 0x000000ffff107224 */ /* 0x000fe400078e0009 */
[----:B------:R-:W-:-:S07]  /*1330*/  IMAD.MOV.U32 R23, RZ, RZ, 0x3f800000 ;  /* 0x3f800000ff177424 */ /* 0x000fce00078e00ff */
.L_x_63:
[----:B0-----:R-:W-:Y:S01]  /*1340*/  IMAD.IADD R18, R19, 0x1, R16 ;  /* 0x0000000113127824 */ /* 0x001fe200078e0210 */
[----:B------:R-:W-:-:S04]  /*1350*/  IADD3 R16, PT, PT, R16, 0x10, RZ ;  /* 0x0000001010107810 */ /* 0x000fc80007ffe0ff */
[----:B------:R-:W-:Y:S01]  /*1360*/  LEA R18, R18, UR4, 0x2 ;  /* 0x0000000412127c11 */ /* 0x000fe2000f8e10ff */
[----:B------:R-:W-:-:S04]  /*1370*/  IMAD.IADD R20, R16, 0x1, R15 ;  /* 0x0000000110147824 */ /* 0x000fc800078e020f */
[----:B------:R0:W-:Y:S01]  /*1380*/  STS [R18], R23 ;  /* 0x0000001712007388 */ /* 0x0001e20000000800 */
[----:B------:R-:W-:-:S03]  /*1390*/  ISETP.NE.AND P6, PT, R20, R11, PT ;  /* 0x0000000b1400720c */ /* 0x000fc60003fc5270 */
[----:B------:R0:W-:Y:S04]  /*13a0*/  STS [R18+0x4], R23 ;  /* 0x0000041712007388 */ /* 0x0001e80000000800 */
        /* <DEDUP_REMOVED lines=13> */
[----:B------:R0:W-:Y:S01]  /*1480*/  STS [R18+0x3c], R23 ;  /* 0x00003c1712007388 */ /* 0x0001e20000000800 */
[----:B------:R-:W-:Y:S05]  /*1490*/  @P6 BRA `(.L_x_63) ;  /* 0xfffffffc00a86947 */ /* 0x000fea000383ffff */
.L_x_62:
[----:B------:R-:W-:Y:S05]  /*14a0*/  BSYNC.RECONVERGENT B1 ;  /* 0x0000000000017941 */ /* 0x000fea0003800200 */
.L_x_61:
[----:B------:R-:W-:Y:S01]  /*14b0*/  BSSY.RECONVERGENT B1, `(.L_x_64) ;  /* 0x0000028000017945 */ /* 0x000fe20003800200 */
[C---:B------:R-:W-:Y:S01]  /*14c0*/  ISETP.NE.AND P6, PT, R17.reuse, R15, PT ;  /* 0x0000000f1100720c */ /* 0x040fe20003fc5270 */
[----:B------:R-:W-:Y:S02]  /*14d0*/  VIADD R17, R17, 0x1 ;  /* 0x0000000111117836 */ /* 0x000fe40000000000 */
[----:B------:R-:W-:Y:S10]  /*14e0*/  @!P1 BRA `(.L_x_65) ;  /* 0x0000000000909947 */ /* 0x000ff40003800000 */
[----:B------:R-:W-:Y:S01]  /*14f0*/  BSSY.RECONVERGENT B2, `(.L_x_66) ;  /* 0x000000f000027945 */ /* 0x000fe20003800200 */
[----:B------:R-:W-:-:S03]  /*1500*/  ISETP.NE.AND P1, PT, R21, RZ, PT ;  /* 0x000000ff1500720c */ /* 0x000fc60003f25270 */
[----:B------:R-:W-:Y:S10]  /*1510*/  @!P4 BRA `(.L_x_67) ;  /* 0x000000000030c947 */ /* 0x000ff40003800000 */
[----:B0-----:R-:W-:Y:S02]  /*1520*/  IMAD.IADD R18, R19, 0x1, R16 ;  /* 0x0000000113127824 */ /* 0x001fe400078e0210 */
[----:B------:R-:W-:Y:S02]  /*1530*/  IMAD.MOV.U32 R23, RZ, RZ, 0x3f800000 ;  /* 0x3f800000ff177424 */ /* 0x000fe400078e00ff */
[----:B------:R-:W-:Y:S01]  /*1540*/  VIADD R16, R16, 0x8 ;  /* 0x0000000810107836 */ /* 0x000fe20000000000 */
[----:B------:R-:W-:-:S05]  /*1550*/  LEA R18, R18, UR4, 0x2 ;  /* 0x0000000412127c11 */ /* 0x000fca000f8e10ff */
[----:B------:R1:W-:Y:S04]  /*1560*/  STS [R18], R23 ;  /* 0x0000001712007388 */ /* 0x0003e80000000800 */
[----:B------:R1:W-:Y:S04]  /*1570*/  STS [R18+0x4], R23 ;  /* 0x0000041712007388 */ /* 0x0003e80000000800 */
[----:B------:R1:W-:Y:S04]  /*1580*/  STS [R18+0x8], R23 ;  /* 0x0000081712007388 */ /* 0x0003e80000000800 */
[----:B------:R1:W-:Y:S04]  /*1590*/  STS [R18+0xc], R23 ;  /* 0x00000c1712007388 */ /* 0x0003e80000000800 */
[----:B------:R1:W-:Y:S04]  /*15a0*/  STS [R18+0x10], R23 ;  /* 0x0000101712007388 */ /* 0x0003e80000000800 */
[----:B------:R1:W-:Y:S04]  /*15b0*/  STS [R18+0x14], R23 ;  /* 0x0000141712007388 */ /* 0x0003e80000000800 */
[----:B------:R1:W-:Y:S04]  /*15c0*/  STS [R18+0x18], R23 ;  /* 0x0000181712007388 */ /* 0x0003e80000000800 */
[----:B------:R1:W-:Y:S02]  /*15d0*/  STS [R18+0x1c], R23 ;  /* 0x00001c1712007388 */ /* 0x0003e40000000800 */
.L_x_67:
[----:B------:R-:W-:Y:S05]  /*15e0*/  BSYNC.RECONVERGENT B2 ;  /* 0x0000000000027941 */ /* 0x000fea0003800200 */
.L_x_66:
[----:B------:R-:W-:Y:S05]  /*15f0*/  @!P1 BRA `(.L_x_65) ;  /* 0x00000000004c9947 */ /* 0x000fea0003800000 */
[----:B01----:R-:W-:Y:S01]  /*1600*/  @P5 IADD3 R18, PT, PT, R19, R16, RZ ;  /* 0x0000001013125210 */ /* 0x003fe20007ffe0ff */
[----:B------:R-:W-:Y:S01]  /*1610*/  @P5 IMAD.MOV.U32 R23, RZ, RZ, 0x3f800000 ;  /* 0x3f800000ff175424 */ /* 0x000fe200078e00ff */
[----:B------:R-:W-:Y:S01]  /*1620*/  ISETP.NE.AND P1, PT, R14, RZ, PT ;  /* 0x000000ff0e00720c */ /* 0x000fe20003f25270 */
[----:B------:R-:W-:Y:S01]  /*1630*/  @P5 VIADD R16, R16, 0x4 ;  /* 0x0000000410105836 */ /* 0x000fe20000000000 */
[----:B------:R-:W-:-:S05]  /*1640*/  @P5 LEA R18, R18, UR4, 0x2 ;  /* 0x0000000412125c11 */ /* 0x000fca000f8e10ff */
[----:B------:R2:W-:Y:S04]  /*1650*/  @P5 STS [R18], R23 ;  /* 0x0000001712005388 */ /* 0x0005e80000000800 */
[----:B------:R2:W-:Y:S04]  /*1660*/  @P5 STS [R18+0x4], R23 ;  /* 0x0000041712005388 */ /* 0x0005e80000000800 */
[----:B------:R2:W-:Y:S04]  /*1670*/  @P5 STS [R18+0x8], R23 ;  /* 0x0000081712005388 */ /* 0x0005e80000000800 */
[----:B------:R2:W-:Y:S01]  /*1680*/  @P5 STS [R18+0xc], R23 ;  /* 0x00000c1712005388 */ /* 0x0005e20000000800 */
[----:B------:R-:W-:Y:S05]  /*1690*/  @!P1 BRA `(.L_x_65) ;  /* 0x0000000000249947 */ /* 0x000fea0003800000 */
[----:B------:R-:W-:Y:S01]  /*16a0*/  IMAD.IADD R19, R19, 0x1, R16 ;  /* 0x0000000113137824 */ /* 0x000fe200078e0210 */
[----:B------:R-:W-:Y:S01]  /*16b0*/  ISETP.NE.AND P1, PT, R14, 0x1, PT ;  /* 0x000000010e00780c */ /* 0x000fe20003f25270 */
[----:B------:R-:W-:-:S03]  /*16c0*/  IMAD.MOV.U32 R16, RZ, RZ, 0x3f800000 ;  /* 0x3f800000ff107424 */ /* 0x000fc600078e00ff */
[----:B------:R-:W-:-:S05]  /*16d0*/  LEA R19, R19, UR4, 0x2 ;  /* 0x0000000413137c11 */ /* 0x000fca000f8e10ff */
[----:B------:R3:W-:Y:S04]  /*16e0*/  STS [R19], R16 ;  /* 0x0000001013007388 */ /* 0x0007e80000000800 */
[----:B------:R-:W-:Y:S05]  /*16f0*/  @!P1 BRA `(.L_x_65) ;  /* 0x00000000000c9947 */ /* 0x000fea0003800000 */
[----:B------:R-:W-:Y:S01]  /*1700*/  ISETP.NE.AND P1, PT, R14, 0x2, PT ;  /* 0x000000020e00780c */ /* 0x000fe20003f25270 */
[----:B------:R4:W-:-:S12]  /*1710*/  STS [R19+0x4], R16 ;  /* 0x0000041013007388 */ /* 0x0009d80000000800 */
[----:B------:R4:W-:Y:S02]  /*1720*/  @P1 STS [R19+0x8], R16 ;  /* 0x0000081013001388 */ /* 0x0009e40000000800 */
.L_x_65:
[----:B------:R-:W-:Y:S05]  /*1730*/  BSYNC.RECONVERGENT B1 ;  /* 0x0000000000017941 */ /* 0x000fea0003800200 */
.L_x_64:
[----:B------:R-:W-:Y:S05]  /*1740*/  @P6 BRA `(.L_x_68) ;  /* 0xfffffff800d06947 */ /* 0x000fea000383ffff */
.L_x_60:
[----:B------:R-:W-:Y:S05]  /*1750*/  BSYNC.RECONVERGENT B0 ;  /* 0x0000000000007941 */ /* 0x000fea0003800200 */
.L_x_59:
[----:B------:R-:W-:Y:S04]  /*1760*/  BSSY.RECONVERGENT B0, `(.L_x_69) ;  /* 0x0000053000007945 */ /* 0x000fe80003800200 */
[----:B------:R-:W-:Y:S05]  /*1770*/  @!P0 BRA `(.L_x_70) ;  /* 0x0000000400448947 */ /* 0x000fea0003800000 */
[----:B------:R-:W5:Y:S01]  /*1780*/  S2R R11, SR_TID.X ;  /* 0x00000000000b7919 */ /* 0x000f620000002100 */
[----:B------:R-:W-:Y:S01]  /*1790*/  ISETP.GE.AND P0, PT, R15, RZ, PT ;  /* 0x000000ff0f00720c */ /* 0x000fe20003f06270 */
[----:B-----5:R-:W-:-:S04]  /*17a0*/  IMAD.IADD R11, R8, 0x1, R11 ;  /* 0x00000001080b7824 */ /* 0x020fc800078e020b */
[----:B------:R-:W-:-:S05]  /*17b0*/  IMAD R11, R6, R11, R5 ;  /* 0x0000000b060b7224 */ /* 0x000fca00078e0205 */
[----:B------:R-:W-:-:S06]  /*17c0*/  LEA R10, R11, UR4, 0x2 ;  /* 0x000000040b0a7c11 */ /* 0x000fcc000f8e10ff */
[----:B------:R-:W5:Y:S02]  /*17d0*/  LDS R10, [R10] ;  /* 0x000000000a0a7984 */ /* 0x000f640000000800 */
[----:B-----5:R-:W-:-:S13]  /*17e0*/  FSETP.NEU.OR P0, PT, R10, 1, !P0 ;  /* 0x3f8000000a00780b */ /* 0x020fda000470d400 */
[----:B------:R-:W-:Y:S05]  /*17f0*/  @P0 BRA `(.L_x_70) ;  /* 0x0000000400240947 */ /* 0x000fea0003800000 */
[C---:B------:R-:W-:Y:S02]  /*1800*/  LOP3.LUT R10, R8.reuse, 0xe, RZ, 0xc0, !PT ;  /* 0x0000000e080a7812 */ /* 0x040fe400078ec0ff */
[C---:B------:R-:W-:Y:S02]  /*1810*/  LOP3.LUT R11, R8.reuse, 0x6, RZ, 0xc0, !PT ;  /* 0x00000006080b7812 */ /* 0x040fe400078ec0ff */
[----:B------:R-:W-:Y:S02]  /*1820*/  IADD3 R12, PT, PT, R8, 0x1, RZ ;  /* 0x00000001080c7810 */ /* 0x000fe40007ffe0ff */
[----:B------:R-:W-:Y:S01]  /*1830*/  ISETP.GE.U32.AND P0, PT, R10, 0x7, PT ;  /* 0x000000070a00780c */ /* 0x000fe20003f06070 */
[----:B------:R-:W-:Y:S01]  /*1840*/  IMAD.IADD R10, R7, 0x1, R15 ;  /* 0x00000001070a7824 */ /* 0x000fe200078e020f */
[----:B------:R-:W-:Y:S01]  /*1850*/  ISETP.GE.U32.AND P1, PT, R11, 0x3, PT ;  /* 0x000000030b00780c */ /* 0x000fe20003f26070 */
[----:B------:R-:W-:Y:S01]  /*1860*/  IMAD.MOV.U32 R11, RZ, RZ, R9 ;  /* 0x000000ffff0b7224 */ /* 0x000fe200078e0009 */
[----:B------:R-:W-:-:S11]  /*1870*/  LOP3.LUT R12, R12, 0xfffffff0, RZ, 0xc0, !PT ;  /* 0xfffffff00c0c7812 */ /* 0x000fd600078ec0ff */
.L_x_75:
[----:B------:R-:W-:Y:S01]  /*1880*/  ISETP.GE.U32.AND P5, PT, R8, 0xf, PT ;  /* 0x0000000f0800780c */ /* 0x000fe20003fa6070 */
[----:B--2---:R-:W-:Y:S01]  /*1890*/  IMAD.IADD R14, R10, 0x1, R11 ;  /* 0x000000010a0e7824 */ /* 0x004fe200078e020b */
[----:B------:R-:W-:Y:S01]  /*18a0*/  ISETP.NE.AND P4, PT, R11, RZ, PT ;  /* 0x000000ff0b00720c */ /* 0x000fe20003f85270 */
[----:B---34-:R-:W-:Y:S02]  /*18b0*/  IMAD.MOV.U32 R16, RZ, RZ, R9 ;  /* 0x000000ffff107224 */ /* 0x018fe400078e0009 */
[----:B--2---:R-:W-:-:S08]  /*18c0*/  IMAD R17, R6, R14, R5 ;  /* 0x0000000e06117224 */ /* 0x004fd000078e0205 */
[----:B------:R-:W-:Y:S05]  /*18d0*/  @!P5 BRA `(.L_x_71) ;  /* 0x000000000068d947 */ /* 0x000fea0003800000 */
[----:B01----:R-:W-:Y:S02]  /*18e0*/  HFMA2 R19, -RZ, RZ, 1.875, 0 ;  /* 0x3f800000ff137431 */ /* 0x003fe400000001ff */
[----:B------:R-:W-:Y:S01]  /*18f0*/  IMAD.MOV.U32 R16, RZ, RZ, R9 ;  /* 0x000000ffff107224 */ /* 0x000fe200078e0009 */
[----:B------:R-:W0:Y:S01]  /*1900*/  LDCU UR5, c[0x0][0x3a8] ;  /* 0x00007500ff0577ac */ /* 0x000e220008000800 */
[----:B------:R-:W-:-:S05]  /*1910*/  NOP ;  /* 0x0000000000007918 */ /* 0x000fca0000000000 */
.L_x_72:
[----:B--2---:R-:W-:Y:S02]  /*1920*/  IMAD.IADD R14, R17, 0x1, R16 ;  /* 0x00000001110e7824 */ /* 0x004fe400078e0210 */
[----:B------:R-:W-:-:S03]  /*1930*/  VIADD R16, R16, 0x10 ;  /* 0x0000001010107836 */ /* 0x000fc60000000000 */
[----:B------:R-:W-:Y:S01]  /*1940*/  LEA R14, R14, UR4, 0x2 ;  /* 0x000000040e0e7c11 */ /* 0x000fe2000f8e10ff */
[----:B0-----:R-:W-:-:S04]  /*1950*/  VIADD R15, R16, UR5 ;  /* 0x00000005100f7c36 */ /* 0x001fc80008000000 */
        /* <DEDUP_REMOVED lines=18> */
.L_x_71:
[----:B------:R-:W-:Y:S05]  /*1a80*/  @!P0 BRA `(.L_x_73) ;  /* 0x0000000000308947 */ /* 0x000fea0003800000 */
[----:B--2---:R-:W-:Y:S01]  /*1a90*/  IMAD.IADD R14, R17, 0x1, R16 ;  /* 0x00000001110e7824 */ /* 0x004fe200078e0210 */
[----:B------:R-:W-:Y:S01]  /*1aa0*/  IADD3 R16, PT, PT, R16, 0x8, RZ ;  /* 0x0000000810107810 */ /* 0x000fe20007ffe0ff */
[----:B------:R-:W-:-:S03]  /*1ab0*/  IMAD.MOV.U32 R15, RZ, RZ, 0x3f800000 ;  /* 0x3f800000ff0f7424 */ /* 0x000fc600078e00ff */
        /* <DEDUP_REMOVED lines=9> */
.L_x_73:
[----:B------:R-:W-:Y:S01]  /*1b50*/  VIADD R11, R11, 0x1 ;  /* 0x000000010b0b7836 */ /* 0x000fe20000000000 */
[----:B------:R-:W-:Y:S06]  /*1b60*/  @!P1 BRA `(.L_x_74) ;  /* 0x0000000000209947 */ /* 0x000fec0003800000 */
[----:B--23--:R-:W-:Y:S02]  /*1b70*/  IMAD.IADD R14, R17, 0x1, R16 ;  /* 0x00000001110e7824 */ /* 0x00cfe400078e0210 */
[----:B------:R-:W-:Y:S02]  /*1b80*/  IMAD.MOV.U32 R15, RZ, RZ, 0x3f800000 ;  /* 0x3f800000ff0f7424 */ /* 0x000fe400078e00ff */
[----:B------:R-:W-:Y:S01]  /*1b90*/  VIADD R16, R16, 0x4 ;  /* 0x0000000410107836 */ /* 0x000fe20000000000 */
[----:B------:R-:W-:-:S05]  /*1ba0*/  LEA R14, R14, UR4, 0x2 ;  /* 0x000000040e0e7c11 */ /* 0x000fca000f8e10ff */
[----:B------:R4:W-:Y:S04]  /*1bb0*/  STS [R14], R15 ;  /* 0x0000000f0e007388 */ /* 0x0009e80000000800 */
[----:B------:R4:W-:Y:S04]  /*1bc0*/  STS [R14+0x4], R15 ;  /* 0x0000040f0e007388 */ /* 0x0009e80000000800 */
[----:B------:R4:W-:Y:S04]  /*1bd0*/  STS [R14+0x8], R15 ;  /* 0x0000080f0e007388 */ /* 0x0009e80000000800 */
[----:B------:R4:W-:Y:S02]  /*1be0*/  STS [R14+0xc], R15 ;  /* 0x00000c0f0e007388 */ /* 0x0009e40000000800 */
.L_x_74:
[----:B------:R-:W5:Y:S01]  /*1bf0*/  LDCU UR5, c[0x0][0x3a8] ;  /* 0x00007500ff0577ac */ /* 0x000f620008000800 */
[----:B------:R-:W-:Y:S01]  /*1c00*/  IADD3 R17, PT, PT, R17, R16, RZ ;  /* 0x0000001011117210 */ /* 0x000fe20007ffe0ff */
[----:B--234-:R-:W-:-:S03]  /*1c10*/  IMAD.MOV.U32 R14, RZ, RZ, 0x3f800000 ;  /* 0x3f800000ff0e7424 */ /* 0x01cfc600078e00ff */
[----:B------:R-:W-:-:S05]  /*1c20*/  LEA R17, R17, UR4, 0x2 ;  /* 0x0000000411117c11 */ /* 0x000fca000f8e10ff */
[----:B------:R2:W-:Y:S01]  /*1c30*/  STS [R17], R14 ;  /* 0x0000000e11007388 */ /* 0x0005e20000000800 */
[----:B-----5:R-:W-:-:S05]  /*1c40*/  IMAD.U32 R15, RZ, RZ, UR5 ;  /* 0x00000005ff0f7e24 */ /* 0x020fca000f8e00ff */
[----:B------:R-:W-:-:S13]  /*1c50*/  LOP3.LUT P5, RZ, R15, 0x1, RZ, 0xc0, !PT ;  /* 0x000000010fff7812 */ /* 0x000fda00078ac0ff */
[----:B------:R2:W-:Y:S04]  /*1c60*/  @P5 STS [R17+0x4], R14 ;  /* 0x0000040e11005388 */ /* 0x0005e80000000800 */
[----:B------:R2:W-:Y:S01]  /*1c70*/  @P5 STS [R17+0x8], R14 ;  /* 0x0000080e11005388 */ /* 0x0005e20000000800 */
[----:B------:R-:W-:Y:S05]  /*1c80*/  @P4 BRA `(.L_x_75) ;  /* 0xfffffff800fc4947 */ /* 0x000fea000383ffff */
.L_x_70:
[----:B------:R-:W-:Y:S05]  /*1c90*/  BSYNC.RECONVERGENT B0 ;  /* 0x0000000000007941 */ /* 0x000fea0003800200 */
.L_x_69:
[----:B------:R-:W-:Y:S04]  /*1ca0*/  BSSY.RECONVERGENT B0, `(.L_x_76) ;  /* 0x0000060000007945 */ /* 0x000fe80003800200 */
[----:B------:R-:W-:Y:S05]  /*1cb0*/  @!P3 BRA `(.L_x_77) ;  /* 0x000000040078b947 */ /* 0x000fea0003800000 */
[----:B------:R-:W-:Y:S02]  /*1cc0*/  IMAD R11, R6, R7, RZ ;  /* 0x00000007060b7224 */ /* 0x000fe400078e02ff */
[----:B------:R-:W-:Y:S02]  /*1cd0*/  IMAD.MOV R12, RZ, RZ, -R15 ;  /* 0x000000ffff0c7224 */ /* 0x000fe400078e0a0f */
[----:B------:R-:W-:-:S03]  /*1ce0*/  IMAD.IADD R11, R11, 0x1, R0 ;  /* 0x000000010b0b7824 */ /* 0x000fc600078e0200 */
[----:B------:R-:W-:Y:S02]  /*1cf0*/  ISETP.GE.AND P0, PT, R15, R12, PT ;  /* 0x0000000c0f00720c */ /* 0x000fe40003f06270 */
[----:B------:R-:W-:-:S06]  /*1d00*/  LEA R10, R11, UR4, 0x2 ;  /* 0x000000040b0a7c11 */ /* 0x000fcc000f8e10ff */
[----:B------:R-:W5:Y:S02]  /*1d10*/  LDS R10, [R10] ;  /* 0x000000000a0a7984 */ /* 0x000f640000000800 */
[----:B-----5:R-:W-:-:S13]  /*1d20*/  FSETP.NEU.OR P0, PT, R10, 1, !P0 ;  /* 0x3f8000000a00780b */ /* 0x020fda000470d400 */
[----:B------:R-:W-:Y:S05]  /*1d30*/  @P0 BRA `(.L_x_77) ;  /* 0x0000000400580947 */ /* 0x000fea0003800000 */
[----:B------:R-:W-:-:S05]  /*1d40*/  VIADD R11, R15, 0x1 ;  /* 0x000000010f0b7836 */ /* 0x000fca0000000000 */
[C---:B012---:R-:W-:Y:S02]  /*1d50*/  LOP3.LUT R18, R11.reuse, 0xf, RZ, 0xc0, !PT ;  /* 0x0000000f0b127812 */ /* 0x047fe400078ec0ff */
[----:B------:R-:W-:-:S03]  /*1d60*/  LOP3.LUT R20, R11, 0x7, RZ, 0xc0, !PT ;  /* 0x000000070b147812 */ /* 0x000fc600078ec0ff */
[----:B------:R-:W-:Y:S01]  /*1d70*/  VIADD R10, R18, 0xffffffff ;  /* 0xffffffff120a7836 */ /* 0x000fe20000000000 */
[----:B------:R-:W-:-:S04]  /*1d80*/  IADD3 R12, PT, PT, R20, -0x1, RZ ;  /* 0xffffffff140c7810 */ /* 0x000fc80007ffe0ff */
[----:B------:R-:W-:Y:S02]  /*1d90*/  ISETP.GE.U32.AND P3, PT, R10, 0x7, PT ;  /* 0x000000070a00780c */ /* 0x000fe40003f66070 */
[----:B------:R-:W-:Y:S01]  /*1da0*/  ISETP.GE.U32.AND P1, PT, R12, 0x3, PT ;  /* 0x000000030c00780c */ /* 0x000fe20003f26070 */
[----:B------:R-:W-:Y:S01]  /*1db0*/  IMAD.MOV.U32 R12, RZ, RZ, R9 ;  /* 0x000000ffff0c7224 */ /* 0x000fe200078e0009 */
[C---:B------:R-:W-:Y:S02]  /*1dc0*/  LOP3.LUT R10, R11.reuse, 0xfffffff0, RZ, 0xc0, !PT ;  /* 0xfffffff00b0a7812 */ /* 0x040fe400078ec0ff */
[----:B------:R-:W-:-:S09]  /*1dd0*/  LOP3.LUT R11, R11, 0x3, RZ, 0xc0, !PT ;  /* 0x000000030b0b7812 */ /* 0x000fd200078ec0ff */
.L_x_85:
[----:B0-----:R-:W0:Y:S01]  /*1de0*/  LDCU UR5, c[0x0][0x3a8] ;  /* 0x00007500ff0577ac */ /* 0x001e220008000800 */
[----:B-123--:R-:W-:Y:S02]  /*1df0*/  IMAD.IADD R17, R7, 0x1, R12 ;  /* 0x0000000107117824 */ /* 0x00efe400078e020c */
[----:B------:R-:W-:Y:S02]  /*1e00*/  IMAD.MOV.U32 R14, RZ, RZ, RZ ;  /* 0x000000ffff0e7224 */ /* 0x000fe400078e00ff */
[----:B---34-:R-:W-:Y:S02]  /*1e10*/  IMAD R19, R6, R17, R0 ;  /* 0x0000001106137224 */ /* 0x018fe400078e0200 */
[----:B0-----:R-:W-:-:S05]  /*1e20*/  IMAD.U32 R15, RZ, RZ, UR5 ;  /* 0x00000005ff0f7e24 */ /* 0x001fca000f8e00ff */
[----:B------:R-:W-:Y:S02]  /*1e30*/  ISETP.GE.U32.AND P4, PT, R15, 0xf, PT ;  /* 0x0000000f0f00780c */ /* 0x000fe40003f86070 */
[C---:B------:R-:W-:Y:S01]  /*1e40*/  ISETP.NE.AND P0, PT, R12.reuse, R15, PT ;  /* 0x0000000f0c00720c */ /* 0x040fe20003f05270 */
[----:B------:R-:W-:-:S10]  /*1e50*/  VIADD R12, R12, 0x1 ;  /* 0x000000010c0c7836 */ /* 0x000fd40000000000 */
[----:B------:R-:W-:Y:S05]  /*1e60*/  @!P4 BRA `(.L_x_78) ;  /* 0x000000000068c947 */ /* 0x000fea0003800000 */
[----:B------:R-:W-:Y:S01]  /*1e70*/  BSSY.RECONVERGENT B1, `(.L_x_79) ;  /* 0x0000018000017945 */ /* 0x000fe20003800200 */
[----:B------:R-:W-:Y:S01]  /*1e80*/  MOV R17, RZ ;  /* 0x000000ff00117202 */ /* 0x000fe20000000f00 */
[----:B------:R-:W-:-:S07]  /*1e90*/  IMAD.MOV.U32 R21, RZ, RZ, 0x3f800000 ;  /* 0x3f800000ff157424 */ /* 0x000fce00078e00ff */
.L_x_80:
[----:B0-----:R-:W-:Y:S02]  /*1ea0*/  IMAD.IADD R14, R19, 0x1, R17 ;  /* 0x00000001130e7824 */ /* 0x001fe400078e0211 */
[----:B------:R-:W-:-:S03]  /*1eb0*/  VIADD R17, R17, 0x10 ;  /* 0x0000001011117836 */ /* 0x000fc60000000000 */
[----:B------:R-:W-:Y:S02]  /*1ec0*/  LEA R14, R14, UR4, 0x2 ;  /* 0x000000040e0e7c11 */ /* 0x000fe4000f8e10ff */
[----:B------:R-:W-:-:S03]  /*1ed0*/  ISETP.NE.AND P4, PT, R17, R10, PT ;  /* 0x0000000a1100720c */ /* 0x000fc60003f85270 */
[----:B------:R0:W-:Y:S04]  /*1ee0*/  STS [R14], R21 ;  /* 0x000000150e007388 */ /* 0x0001e80000000800 */
        /* <DEDUP_REMOVED lines=16> */
[----:B------:R-:W-:Y:S05]  /*1ff0*/  BSYNC.RECONVERGENT B1 ;  /* 0x0000000000017941 */ /* 0x000fea0003800200 */
.L_x_79:
[----:B0-----:R-:W-:-:S07]  /*2000*/  IMAD.MOV.U32 R14, RZ, RZ, R10 ;  /* 0x000000ffff0e7224 */ /* 0x001fce00078e000a */
.L_x_78:
[----:B------:R-:W-:Y:S01]  /*2010*/  ISETP.NE.AND P4, PT, R18, RZ, PT ;  /* 0x000000ff1200720c */ /* 0x000fe20003f85270 */
[----:B------:R-:W-:-:S12]  /*2020*/  BSSY.RECONVERGENT B1, `(.L_x_81) ;  /* 0x0000026000017945 */ /* 0x000fd80003800200 */
[----:B------:R-:W-:Y:S05]  /*2030*/  @!P4 BRA `(.L_x_82) ;  /* 0x000000000090c947 */ /* 0x000fea0003800000 */
[----:B------:R-:W-:Y:S01]  /*2040*/  BSSY.RECONVERGENT B2, `(.L_x_83) ;  /* 0x000000f000027945 */ /* 0x000fe20003800200 */
[----:B------:R-:W-:-:S03]  /*2050*/  ISETP.NE.AND P4, PT, R20, RZ, PT ;  /* 0x000000ff1400720c */ /* 0x000fc60003f85270 */
[----:B------:R-:W-:Y:S10]  /*2060*/  @!P3 BRA `(.L_x_84) ;  /* 0x000000000030b947 */ /* 0x000ff40003800000 */
[----:B------:R-:W-:Y:S02]  /*2070*/  IMAD.IADD R16, R19, 0x1, R14 ;  /* 0x0000000113107824 */ /* 0x000fe400078e020e */
[----:B------:R-:W-:Y:S02]  /*2080*/  HFMA2 R17, -RZ, RZ, 1.875, 0 ;  /* 0x3f800000ff117431 */ /* 0x000fe400000001ff */
        /* <DEDUP_REMOVED lines=10> */
.L_x_84:
[----:B------:R-:W-:Y:S05]  /*2130*/  BSYNC.RECONVERGENT B2 ;  /* 0x0000000000027941 */ /* 0x000fea0003800200 */
.L_x_83:
[----:B------:R-:W-:Y:S05]  /*2140*/  @!P4 BRA `(.L_x_82) ;  /* 0x00000000004cc947 */ /* 0x000fea0003800000 */
[----:B0-----:R-:W-:Y:S01]  /*2150*/  @P1 IMAD.IADD R16, R19, 0x1, R14 ;  /* 0x0000000113101824 */ /* 0x001fe200078e020e */
[----:B------:R-:W-:Y:S01]  /*2160*/  ISETP.NE.AND P4, PT, R11, RZ, PT ;  /* 0x000000ff0b00720c */ /* 0x000fe20003f85270 */
[----:B------:R-:W-:Y:S02]  /*2170*/  @P1 IMAD.MOV.U32 R17, RZ, RZ, 0x3f800000 ;  /* 0x3f800000ff111424 */ /* 0x000fe400078e00ff */
        /* <DEDUP_REMOVED lines=8> */
[----:B-1----:R-:W-:Y:S02]  /*2200*/  MOV R17, 0x3f800000 ;  /* 0x3f80000000117802 */ /* 0x002fe40000000f00 */
[----:B------:R-:W-:Y:S02]  /*2210*/  ISETP.NE.AND P4, PT, R11, 0x1, PT ;  /* 0x000000010b00780c */ /* 0x000fe40003f85270 */
[----:B------:R-:W-:-:S05]  /*2220*/  LEA R14, R14, UR4, 0x2 ;  /* 0x000000040e0e7c11 */ /* 0x000fca000f8e10ff */
[----:B------:R2:W-:Y:S06]  /*2230*/  STS [R14], R17 ;  /* 0x000000110e007388 */ /* 0x0005ec0000000800 */
[----:B------:R-:W-:Y:S05]  /*2240*/  @!P4 BRA `(.L_x_82) ;  /* 0x00000000000cc947 */ /* 0x000fea0003800000 */
[----:B------:R-:W-:Y:S01]  /*2250*/  ISETP.NE.AND P4, PT, R11, 0x2, PT ;  /* 0x000000020b00780c */ /* 0x000fe20003f85270 */
[----:B------:R3:W-:-:S12]  /*2260*/  STS [R14+0x4], R17 ;  /* 0x000004110e007388 */ /* 0x0007d80000000800 */
[----:B------:R3:W-:Y:S02]  /*2270*/  @P4 STS [R14+0x8], R17 ;  /* 0x000008110e004388 */ /* 0x0007e40000000800 */
.L_x_82:
[----:B------:R-:W-:Y:S05]  /*2280*/  BSYNC.RECONVERGENT B1 ;  /* 0x0000000000017941 */ /* 0x000fea0003800200 */
.L_x_81:
[----:B------:R-:W-:Y:S05]  /*2290*/  @P0 BRA `(.L_x_85) ;  /* 0xfffffff800d00947 */ /* 0x000fea000383ffff */
.L_x_77:
[----:B------:R-:W-:Y:S05]  /*22a0*/  BSYNC.RECONVERGENT B0 ;  /* 0x0000000000007941 */ /* 0x000fea0003800200 */
.L_x_76:
[----:B------:R-:W-:Y:S04]  /*22b0*/  BSSY.RECONVERGENT B0, `(.L_x_86) ;  /* 0x0000061000007945 */ /* 0x000fe80003800200 */
[----:B------:R-:W-:Y:S05]  /*22c0*/  @!P2 BRA `(.L_x_87) ;  /* 0x00000004007ca947 */ /* 0x000fea0003800000 */
[----:B------:R-:W5:Y:S01]  /*22d0*/  LDS R4, [R4] ;  /* 0x0000000004047984 */ /* 0x000f620000000800 */
[----:B------:R-:W-:-:S04]  /*22e0*/  ISETP.GE.AND P0, PT, R15, RZ, PT ;  /* 0x000000ff0f00720c */ /* 0x000fc80003f06270 */
[----:B-----5:R-:W-:-:S13]  /*22f0*/  FSETP.NEU.OR P0, PT, R4, 1, !P0 ;  /* 0x3f8000000400780b */ /* 0x020fda000470d400 */
[----:B------:R-:W-:Y:S05]  /*2300*/  @P0 BRA `(.L_x_87) ;  /* 0x00000004006c0947 */ /* 0x000fea0003800000 */
[----:B------:R-:W-:Y:S02]  /*2310*/  VIADD R4, R15, 0x1 ;  /* 0x000000010f047836 */ /* 0x000fe40000000000 */
[----:B------:R-:W-:-:S03]  /*2320*/  IMAD.IADD R15, R5, 0x1, R15 ;  /* 0x00000001050f7824 */ /* 0x000fc600078e020f */
[C---:B01-34-:R-:W-:Y:S02]  /*2330*/  LOP3.LUT R19, R4.reuse, 0x7, RZ, 0xc0, !PT ;  /* 0x0000000704137812 */ /* 0x05bfe400078ec0ff */
[----:B--2---:R-:W-:-:S03]  /*2340*/  LOP3.LUT R18, R4, 0xf, RZ, 0xc0, !PT ;  /* 0x0000000f04127812 */ /* 0x004fc600078ec0ff */
[----:B------:R-:W-:Y:S02]  /*2350*/  VIADD R10, R19, 0xffffffff ;  /* 0xffffffff130a7836 */ /* 0x000fe40000000000 */
[----:B------:R-:W-:-:S03]  /*2360*/  VIADD R0, R18, 0xffffffff ;  /* 0xffffffff12007836 */ /* 0x000fc60000000000 */
[----:B------:R-:W-:Y:S02]  /*2370*/  ISETP.GE.U32.AND P1, PT, R10, 0x3, PT ;  /* 0x000000030a00780c */ /* 0x000fe40003f26070 */
[----:B------:R-:W-:Y:S02]  /*2380*/  LOP3.LUT R10, R4, 0xfffffff0, RZ, 0xc0, !PT ;  /* 0xfffffff0040a7812 */ /* 0x000fe400078ec0ff */
[----:B------:R-:W-:Y:S01]  /*2390*/  ISETP.GE.U32.AND P0, PT, R0, 0x7, PT ;  /* 0x000000070000780c */ /* 0x000fe20003f06070 */
[----:B------:R-:W-:Y:S01]  /*23a0*/  IMAD.MOV.U32 R0, RZ, RZ, R9 ;  /* 0x000000ffff007224 */ /* 0x000fe200078e0009 */
[----:B------:R-:W-:Y:S02]  /*23b0*/  LOP3.LUT R4, R4, 0x3, RZ, 0xc0, !PT ;  /* 0x0000000304047812 */ /* 0x000fe400078ec0ff */
[----:B------:R-:W-:-:S09]  /*23c0*/  IADD3 R10, PT, PT, -R10, RZ, RZ ;  /* 0x000000ff0a0a7210 */ /* 0x000fd20007ffe1ff */
.L_x_94:
[----:B0-----:R-:W0:Y:S01]  /*23d0*/  LDCU UR5, c[0x0][0x3a8] ;  /* 0x00007500ff0577ac */ /* 0x001e220008000800 */
[----:B-123--:R-:W-:Y:S01]  /*23e0*/  IMAD.IADD R11, R7, 0x1, R0 ;  /* 0x00000001070b7824 */ /* 0x00efe200078e0200 */
[----:B------:R-:W-:Y:S01]  /*23f0*/  ISETP.NE.AND P4, PT, R18, RZ, PT ;  /* 0x000000ff1200720c */ /* 0x000fe20003f85270 */
[----:B------:R-:W-:Y:S02]  /*2400*/  IMAD.MOV.U32 R12, RZ, RZ, R9 ;  /* 0x000000ffff0c7224 */ /* 0x000fe400078e0009 */
[----:B------:R-:W-:Y:S01]  /*2410*/  IMAD R16, R6, R11, RZ ;  /* 0x0000000b06107224 */ /* 0x000fe200078e02ff */
[----:B0-----:R-:W-:Y:S02]  /*2420*/  UISETP.GE.U32.AND UP0, UPT, UR5, 0xf, UPT ;  /* 0x0000000f0500788c */ /* 0x001fe4000bf06070 */
[----:B------:R-:W-:-:S07]  /*2430*/  ISETP.NE.AND P2, PT, R0, UR5, PT ;  /* 0x0000000500007c0c */ /* 0x000fce000bf45270 */
[----:B------:R-:W-:Y:S06]  /*2440*/  BRA.U !UP0, `(.L_x_88) ;  /* 0x0000000108747547 */ /* 0x000fec000b800000 */
[----:B------:R-:W-:Y:S02]  /*2450*/  IMAD.IADD R11, R5, 0x1, R16 ;  /* 0x00000001050b7824 */ /* 0x000fe400078e0210 */
[----:B------:R-:W-:Y:S01]  /*2460*/  HFMA2 R20, -RZ, RZ, 1.875, 0 ;  /* 0x3f800000ff147431 */ /* 0x000fe200000001ff */
[----:B------:R-:W-:Y:S01]  /*2470*/  BSSY.RECONVERGENT B1, `(.L_x_88) ;  /* 0x000001a000017945 */ /* 0x000fe20003800200 */
[----:B------:R-:W-:Y:S01]  /*2480*/  IMAD.MOV.U32 R14, RZ, RZ, R10 ;  /* 0x000000ffff0e7224 */ /* 0x000fe200078e000a */
[----:B------:R-:W-:Y:S01]  /*2490*/  LEA R11, R11, UR4, 0x2 ;  /* 0x000000040b0b7c11 */ /* 0x000fe2000f8e10ff */
[----:B------:R-:W-:-:S04]  /*24a0*/  IMAD.MOV.U32 R12, RZ, RZ, R9 ;  /* 0x000000ffff0c7224 */ /* 0x000fc800078e0009 */
[----:B------:R-:W-:-:S07]  /*24b0*/  VIADD R11, R11, 0x20 ;  /* 0x000000200b0b7836 */ /* 0x000fce0000000000 */
.L_x_89:
[----:B------:R-:W-:Y:S01]  /*24c0*/  VIADD R14, R14, 0x10 ;  /* 0x000000100e0e7836 */ /* 0x000fe20000000000 */
[----:B------:R-:W-:Y:S01]  /*24d0*/  STS [R11+-0x20], R20 ;  /* 0xffffe0140b007388 */ /* 0x000fe20000000800 */
[----:B------:R-:W-:-:S03]  /*24e0*/  VIADD R12, R12, 0x10 ;  /* 0x000000100c0c7836 */ /* 0x000fc60000000000 */
[----:B------:R-:W-:Y:S01]  /*24f0*/  ISETP.NE.AND P3, PT, R14, RZ, PT ;  /* 0x000000ff0e00720c */ /* 0x000fe20003f65270 */
[----:B------:R-:W-:Y:S04]  /*2500*/  STS [R11+-0x1c], R20 ;  /* 0xffffe4140b007388 */ /* 0x000fe80000000800 */
[----:B------:R-:W-:Y:S04]  /*2510*/  STS [R11+-0x18], R20 ;  /* 0xffffe8140b007388 */ /* 0x000fe80000000800 */
[----:B------:R-:W-:Y:S04]  /*2520*/  STS [R11+-0x14], R20 ;  /* 0xffffec140b007388 */ /* 0x000fe80000000800 */
[----:B------:R-:W-:Y:S04]  /*2530*/  STS [R11+-0x10], R20 ;  /* 0xfffff0140b007388 */ /* 0x000fe80000000800 */
[----:B------:R-:W-:Y:S04]  /*2540*/  STS [R11+-0xc], R20 ;  /* 0xfffff4140b007388 */ /* 0x000fe80000000800 */
[----:B------:R-:W-:Y:S04]  /*2550*/  STS [R11+-0x8], R20 ;  /* 0xfffff8140b007388 */ /* 0x000fe80000000800 */
[----:B------:R-:W-:Y:S04]  /*2560*/  STS [R11+-0x4], R20 ;  /* 0xfffffc140b007388 */ /* 0x000fe80000000800 */
[----:B------:R-:W-:Y:S04]  /*2570*/  STS [R11], R20 ;  /* 0x000000140b007388 */ /* 0x000fe80000000800 */
[----:B------:R-:W-:Y:S04]  /*2580*/  STS [R11+0x4], R20 ;  /* 0x000004140b007388 */ /* 0x000fe80000000800 */
[----:B------:R-:W-:Y:S04]  /*2590*/  STS [R11+0x8], R20 ;  /* 0x000008140b007388 */ /* 0x000fe80000000800 */
[----:B------:R-:W-:Y:S04]  /*25a0*/  STS [R11+0xc], R20 ;  /* 0x00000c140b007388 */ /* 0x000fe80000000800 */
[----:B------:R-:W-:Y:S04]  /*25b0*/  STS [R11+0x10], R20 ;  /* 0x000010140b007388 */ /* 0x000fe80000000800 */
[----:B------:R-:W-:Y:S04]  /*25c0*/  STS [R11+0x14], R20 ;  /* 0x000014140b007388 */ /* 0x000fe80000000800 */
[----:B------:R-:W-:Y:S04]  /*25d0*/  STS [R11+0x18], R20 ;  /* 0x000018140b007388 */ /* 0x000fe80000000800 */
[----:B------:R0:W-:Y:S02]  /*25e0*/  STS [R11+0x1c], R20 ;  /* 0x00001c140b007388 */ /* 0x0001e40000000800 */
[----:B0-----:R-:W-:Y:S01]  /*25f0*/  VIADD R11, R11, 0x40 ;  /* 0x000000400b0b7836 */ /* 0x001fe20000000000 */
[----:B------:R-:W-:Y:S06]  /*2600*/  @P3 BRA `(.L_x_89) ;  /* 0xfffffffc00ac3947 */ /* 0x000fec000383ffff */
[----:B------:R-:W-:Y:S05]  /*2610*/  BSYNC.RECONVERGENT B1 ;  /* 0x0000000000017941 */ /* 0x000fea0003800200 */
.L_x_88:
[----:B------:R-:W-:Y:S01]  /*2620*/  BSSY.RECONVERGENT B1, `(.L_x_90) ;  /* 0x0000028000017945 */ /* 0x000fe20003800200 */
[----:B------:R-:W-:Y:S01]  /*2630*/  VIADD R0, R0, 0x1 ;  /* 0x0000000100007836 */ /* 0x000fe20000000000 */
[----:B------:R-:W-:Y:S02]  /*2640*/  IADD3 R17, PT, PT, R15, R16, RZ ;  /* 0x000000100f117210 */ /* 0x000fe40007ffe0ff */
[----:B------:R-:W-:Y:S05]  /*2650*/  @!P4 BRA `(.L_x_91) ;  /* 0x000000000090c947 */ /* 0x000fea0003800000 */
[----:B------:R-:W-:Y:S01]  /*2660*/  BSSY.RECONVERGENT B2, `(.L_x_92) ;  /* 0x000000f000027945 */ /* 0x000fe20003800200 */
[----:B------:R-:W-:-:S03]  /*2670*/  ISETP.NE.AND P3, PT, R19, RZ, PT ;  /* 0x000000ff1300720c */ /* 0x000fc60003f65270 */
[----:B------:R-:W-:Y:S10]  /*2680*/  @!P0 BRA `(.L_x_93) ;  /* 0x0000000000308947 */ /* 0x000ff40003800000 */
[----:B------:R-:W-:Y:S02]  /*2690*/  IMAD.IADD R11, R17, 0x1, R12 ;  /* 0x00000001110b7824 */ /* 0x000fe400078e020c */
        /* <DEDUP_REMOVED lines=11> */
.L_x_93:
[----:B------:R-:W-:Y:S05]  /*2750*/  BSYNC.RECONVERGENT B2 ;  /* 0x0000000000027941 */ /* 0x000fea0003800200 */
.L_x_92:
[----:B------:R-:W-:Y:S05]  /*2760*/  @!P3 BRA `(.L_x_91) ;  /* 0x00000000004cb947 */ /* 0x000fea0003800000 */
[----:B0-----:R-:W-:Y:S01]  /*2770*/  @P1 IMAD.IADD R11, R17, 0x1, R12 ;  /* 0x00000001110b1824 */ /* 0x001fe200078e020c */
[----:B------:R-:W-:Y:S01]  /*2780*/  ISETP.NE.AND P3, PT, R4, RZ, PT ;  /* 0x000000ff0400720c */ /* 0x000fe20003f65270 */
[----:B------:R-:W-:Y:S01]  /*2790*/  @P1 IMAD.MOV.U32 R14, RZ, RZ, 0x3f800000 ;  /* 0x3f800000ff0e1424 */ /* 0x000fe200078e00ff */
[----:B------:R-:W-:Y:S02]  /*27a0*/  @P1 IADD3 R12, PT, PT, R12, 0x4, RZ ;  /* 0x000000040c0c1810 */ /* 0x000fe40007ffe0ff */
[----:B------:R-:W-:-:S05]  /*27b0*/  @P1 LEA R11, R11, UR4, 0x2 ;  /* 0x000000040b0b1c11 */ /* 0x000fca000f8e10ff */
[----:B------:R1:W-:Y:S04]  /*27c0*/  @P1 STS [R11], R14 ;  /* 0x0000000e0b001388 */ /* 0x0003e80000000800 */
[----:B------:R1:W-:Y:S04]  /*27d0*/  @P1 STS [R11+0x4], R14 ;  /* 0x0000040e0b001388 */ /* 0x0003e80000000800 */
[----:B------:R1:W-:Y:S04]  /*27e0*/  @P1 STS [R11+0x8], R14 ;  /* 0x0000080e0b001388 */ /* 0x0003e80000000800 */
[----:B------:R1:W-:Y:S01]  /*27f0*/  @P1 STS [R11+0xc], R14 ;  /* 0x00000c0e0b001388 */ /* 0x0003e20000000800 */
[----:B------:R-:W-:Y:S05]  /*2800*/  @!P3 BRA `(.L_x_91) ;  /* 0x000000000024b947 */ /* 0x000fea0003800000 */
[----:B-1----:R-:W-:Y:S01]  /*2810*/  IMAD.IADD R11, R17, 0x1, R12 ;  /* 0x00000001110b7824 */ /* 0x002fe200078e020c */
        /* <DEDUP_REMOVED lines=8> */
.L_x_91:
[----:B------:R-:W-:Y:S05]  /*28a0*/  BSYNC.RECONVERGENT B1 ;  /* 0x0000000000017941 */ /* 0x000fea0003800200 */
.L_x_90:
[----:B------:R-:W-:Y:S05]  /*28b0*/  @P2 BRA `(.L_x_94) ;  /* 0xfffffff800c42947 */ /* 0x000fea000383ffff */
.L_x_87:
[----:B------:R-:W-:Y:S05]  /*28c0*/  BSYNC.RECONVERGENT B0 ;  /* 0x0000000000007941 */ /* 0x000fea0003800200 */
.L_x_86:
[----:B------:R-:W5:Y:S08]  /*28d0*/  S2UR UR6, SR_CgaCtaId ;  /* 0x00000000000679c3 */ /* 0x000f700000008800 */
[----:B------:R-:W-:Y:S01]  /*28e0*/  BAR.SYNC.DEFER_BLOCKING 0x0 ;  /* 0x0000000000007b1d */ /* 0x000fe20000010000 */
[----:B------:R-:W-:-:S04]  /*28f0*/  IMAD.IADD R8, R8, 0x1, R13 ;  /* 0x0000000108087824 */ /* 0x000fc800078e020d */
[----:B------:R-:W-:Y:S01]  /*2900*/  IMAD R8, R8, R7, RZ ;  /* 0x0000000708087224 */ /* 0x000fe200078e02ff */
[----:B------:R-:W-:-:S03]  /*2910*/  UMOV UR5, 0x400 ;  /* 0x0000040000057882 */ /* 0x000fc60000000000 */
[----:B------:R-:W-:Y:S01]  /*2920*/  IMAD.IADD R8, R5, 0x1, R8 ;  /* 0x0000000105087824 */ /* 0x000fe200078e0208 */
[----:B-----5:R-:W-:-:S06]  /*2930*/  ULEA UR5, UR6, UR5, 0x18 ;  /* 0x0000000506057291 */ /* 0x020fcc000f8ec0ff */
[----:B------:R-:W-:-:S06]  /*2940*/  LEA R5, R8, UR5, 0x2 ;  /* 0x0000000508057c11 */ /* 0x000fcc000f8e10ff */
[----:B------:R-:W5:Y:S04]  /*2950*/  LDS R5, [R5] ;  /* 0x0000000005057984 */ /* 0x000f680000000800 */
[----:B-----5:R-:W-:Y:S01]  /*2960*/  STG.E desc[UR8][R2.64], R5 ;  /* 0x0000000502007986 */ /* 0x020fe2000c101908 */
[----:B------:R-:W-:Y:S05]  /*2970*/  EXIT ;  /* 0x000000000000794d */ /* 0x000fea0003800000 */
.L_x_95:
        /* <DEDUP_REMOVED lines=16> */
.L_x_201:


//--------------------- .text._Z23initialize_float_kernelPffm --------------------------
	.section	.text._Z23initialize_float_kernelPffm,"ax",@progbits
	.align	128
        .global         _Z23initialize_float_kernelPffm
        .type           _Z23initialize_float_kernelPffm,@function
        .size           _Z23initialize_float_kernelPffm,(.L_x_202 - _Z23initialize_float_kernelPffm)
        .other          _Z23initialize_float_kernelPffm,@"STO_CUDA_ENTRY STV_DEFAULT"
_Z23initialize_float_kernelPffm:
.text._Z23initialize_float_kernelPffm:
[----:B------:R-:W-:Y:S01]  /*0000*/  LDC R1, c[0x0][0x37c] ;  /* 0x0000df00ff017b82 */ /* 0x000fe20000000800 */
[----:B------:R-:W0:Y:S07]  /*0010*/  S2R R3, SR_TID.X ;  /* 0x0000000000037919 */ /* 0x000e2e0000002100 */
[----:B------:R-:W0:Y:S01]  /*0020*/  S2UR UR4, SR_CTAID.X ;  /* 0x00000000000479c3 */ /* 0x000e220000002500 */
[----:B------:R-:W1:Y:S07]  /*0030*/  LDCU.64 UR6, c[0x0][0x390] ;  /* 0x00007200ff0677ac */ /* 0x000e6e0008000a00 */
[----:B------:R-:W0:Y:S02]  /*0040*/  LDC R0, c[0x0][0x360] ;  /* 0x0000d800ff007b82 */ /* 0x000e240000000800 */
[----:B0-----:R-:W-:-:S05]  /*0050*/  IMAD R0, R0, UR4, R3 ;  /* 0x0000000400007c24 */ /* 0x001fca000f8e0203 */
[----:B-1----:R-:W-:Y:S02]  /*0060*/  ISETP.GE.U32.AND P0, PT, R0, UR6, PT ;  /* 0x0000000600007c0c */ /* 0x002fe4000bf06070 */
[----:B------:R-:W-:-:S04]  /*0070*/  SHF.R.S32.HI R3, RZ, 0x1f, R0 ;  /* 0x0000001fff037819 */ /* 0x000fc80000011400 */
[----:B------:R-:W-:-:S13]  /*0080*/  ISETP.GE.U32.AND.EX P0, PT, R3, UR7, PT, P0 ;  /* 0x0000000703007c0c */ /* 0x000fda000bf06100 */
[----:B------:R-:W-:Y:S05]  /*0090*/  @P0 EXIT ;  /* 0x000000000000094d */ /* 0x000fea0003800000 */
[----:B------:R-:W0:Y:S01]  /*00a0*/  LDCU.64 UR6, c[0x0][0x380] ;  /* 0x00007000ff0677ac */ /* 0x000e220008000a00 */
[----:B------:R-:W1:Y:S01]  /*00b0*/  LDC R5, c[0x0][0x388] ;  /* 0x0000e200ff057b82 */ /* 0x000e620000000800 */
[----:B------:R-:W1:Y:S01]  /*00c0*/  LDCU.64 UR4, c[0x0][0x358] ;  /* 0x00006b00ff0477ac */ /* 0x000e620008000a00 */
[----:B0-----:R-:W-:-:S04]  /*00d0*/  LEA R2, P0, R0, UR6, 0x2 ;  /* 0x0000000600027c11 */ /* 0x001fc8000f8010ff */
[----:B------:R-:W-:-:S05]  /*00e0*/  LEA.HI.X R3, R0, UR7, R3, 0x2, P0 ;  /* 0x0000000700037c11 */ /* 0x000fca00080f1403 */
[----:B-1----:R-:W-:Y:S01]  /*00f0*/  STG.E desc[UR4][R2.64], R5 ;  /* 0x0000000502007986 */ /* 0x002fe2000c101904 */
[----:B------:R-:W-:Y:S05]  /*0100*/  EXIT ;  /* 0x000000000000794d */ /* 0x000fea0003800000 */
.L_x_96:
        /* <DEDUP_REMOVED lines=15> */
.L_x_202:


//--------------------- .text._Z27extract_binary_slice_kernelPKfPfiiiiii --------------------------
	.section	.text._Z27extract_binary_slice_kernelPKfPfiiiiii,"ax",@progbits
	.align	128
        .global         _Z27extract_binary_slice_kernelPKfPfiiiiii
        .type           _Z27extract_binary_slice_kernelPKfPfiiiiii,@function
        .size           _Z27extract_binary_slice_kernelPKfPfiiiiii,(.L_x_203 - _Z27extract_binary_slice_kernelPKfPfiiiiii)
        .other          _Z27extract_binary_slice_kernelPKfPfiiiiii,@"STO_CUDA_ENTRY STV_DEFAULT"
_Z27extract_binary_slice_kernelPKfPfiiiiii:
.text._Z27extract_binary_slice_kernelPKfPfiiiiii:
        /* <DEDUP_REMOVED lines=16> */
[----:B------:R-:W1:Y:S01]  /*0100*/  LDC.64 R10, c[0x0][0x3a0] ;  /* 0x0000e800ff0a7b82 */ /* 0x000e620000000a00 */
[----:B------:R-:W-:Y:S01]  /*0110*/  VIADD R5, R6, UR10 ;  /* 0x0000000a06057c36 */ /* 0x000fe20008000000 */
[----:B------:R-:W-:-:S04]  /*0120*/  IADD3 R4, PT, PT, R0, UR8, RZ ;  /* 0x0000000800047c10 */ /* 0x000fc8000fffe0ff */
[----:B------:R-:W-:Y:S02]  /*0130*/  LOP3.LUT R2, R4, R5, RZ, 0xfc, !PT ;  /* 0x0000000504027212 */ /* 0x000fe400078efcff */
[----:B0-----:R-:W-:-:S04]  /*0140*/  ISETP.GE.U32.AND P0, PT, R5, UR13, PT ;  /* 0x0000000d05007c0c */ /* 0x001fc8000bf06070 */
[----:B------:R-:W-:-:S04]  /*0150*/  ISETP.GE.U32.OR P0, PT, R4, UR12, P0 ;  /* 0x0000000c04007c0c */ /* 0x000fc80008706470 */
[----:B------:R-:W-:-:S04]  /*0160*/  ISETP.LT.OR P0, PT, R2, RZ, P0 ;  /* 0x000000ff0200720c */ /* 0x000fc80000701670 */
[----:B-1----:R-:W-:-:S13]  /*0170*/  ISETP.GT.OR P0, PT, R10, R11, P0 ;  /* 0x0000000b0a00720c */ /* 0x002fda0000704670 */
[----:B------:R-:W-:Y:S05]  /*0180*/  @P0 EXIT ;  /* 0x000000000000094d */ /* 0x000fea0003800000 */
[----:B------:R-:W0:Y:S01]  /*0190*/  LDC.64 R2, c[0x0][0x380] ;  /* 0x0000e000ff027b82 */ /* 0x000e220000000a00 */
[----:B------:R-:W1:Y:S01]  /*01a0*/  LDCU UR5, c[0x3][0x20] ;  /* 0x00c00400ff0577ac */ /* 0x000e620008000800 */
[----:B------:R-:W-:Y:S01]  /*01b0*/  IMAD R8, R5, UR12, R4 ;  /* 0x0000000c05087c24 */ /* 0x000fe2000f8e0204 */
[----:B------:R-:W2:Y:S01]  /*01c0*/  LDCU.64 UR6, c[0x0][0x358] ;  /* 0x00006b00ff0677ac */ /* 0x000ea20008000a00 */
[----:B------:R-:W3:Y:S01]  /*01d0*/  LDCU UR9, c[0x3][0x20] ;  /* 0x00c00400ff0977ac */ /* 0x000ee20008000800 */
[----:B------:R-:W4:Y:S01]  /*01e0*/  LDCU UR10, c[0x3][0x40] ;  /* 0x00c00800ff0a77ac */ /* 0x000f220008000800 */
[----:B------:R-:W0:Y:S01]  /*01f0*/  LDCU UR8, c[0x0][0x3a4] ;  /* 0x00007480ff0877ac */ /* 0x000e220008000800 */
[----:B-1----:R-:W-:Y:S01]  /*0200*/  IMAD R5, R8, UR5, R10 ;  /* 0x0000000508057c24 */ /* 0x002fe2000f8e020a */
[----:B------:R-:W1:Y:S03]  /*0210*/  LDCU UR5, c[0x3][0x40] ;  /* 0x00c00800ff0577ac */ /* 0x000e660008000800 */
[----:B0-----:R-:W-:-:S06]  /*0220*/  IMAD.WIDE R2, R5, 0x4, R2 ;  /* 0x0000000405027825 */ /* 0x001fcc00078e0202 */
[----:B--2---:R-:W1:Y:S01]  /*0230*/  LDG.E R2, desc[UR6][R2.64] ;  /* 0x0000000602027981 */ /* 0x004e62000c1e1900 */
[----:B------:R-:W-:Y:S01]  /*0240*/  BSSY.RECONVERGENT B0, `(.L_x_97) ;  /* 0x000000e000007945 */ /* 0x000fe20003800200 */
[----:B-1----:R-:W-:-:S13]  /*0250*/  FSETP.GE.AND P0, PT, R2, UR5, PT ;  /* 0x0000000502007c0b */ /* 0x002fda000bf06000 */
[----:B---34-:R-:W-:Y:S05]  /*0260*/  @P0 BRA `(.L_x_98) ;  /* 0x00000000002c0947 */ /* 0x018fea0003800000 */
[----:B------:R-:W0:Y:S01]  /*0270*/  LDC.64 R4, c[0x0][0x380] ;  /* 0x0000e000ff047b82 */ /* 0x000e220000000a00 */
[----:B------:R-:W1:Y:S02]  /*0280*/  LDCU UR5, c[0x0][0x3a0] ;  /* 0x00007400ff0577ac */ /* 0x000e640008000800 */
[----:B-1----:R-:W-:-:S07]  /*0290*/  IMAD.U32 R7, RZ, RZ, UR5 ;  /* 0x00000005ff077e24 */ /* 0x002fce000f8e00ff */
.L_x_99:
[----:B------:R-:W-:-:S13]  /*02a0*/  ISETP.NE.AND P0, PT, R7, UR8, PT ;  /* 0x0000000807007c0c */ /* 0x000fda000bf05270 */
[----:B------:R-:W-:Y:S05]  /*02b0*/  @!P0 EXIT ;  /* 0x000000000000894d */ /* 0x000fea0003800000 */
[----:B------:R-:W-:-:S05]  /*02c0*/  IADD3 R7, PT, PT, R7, 0x1, RZ ;  /* 0x0000000107077810 */ /* 0x000fca0007ffe0ff */
[----:B------:R-:W-:-:S04]  /*02d0*/  IMAD R3, R8, UR9, R7 ;  /* 0x0000000908037c24 */ /* 0x000fc8000f8e0207 */
[----:B0-----:R-:W-:-:S06]  /*02e0*/  IMAD.WIDE R2, R3, 0x4, R4 ;  /* 0x0000000403027825 */ /* 0x001fcc00078e0204 */
[----:B------:R-:W2:Y:S02]  /*02f0*/  LDG.E R2, desc[UR6][R2.64] ;  /* 0x0000000602027981 */ /* 0x000ea4000c1e1900 */
[----:B--2---:R-:W-:-:S13]  /*0300*/  FSETP.GE.AND P0, PT, R2, UR10, PT ;  /* 0x0000000a02007c0b */ /* 0x004fda000bf06000 */
[----:B------:R-:W-:Y:S05]  /*0310*/  @!P0 BRA `(.L_x_99) ;  /* 0xfffffffc00e08947 */ /* 0x000fea000383ffff */
.L_x_98:
[----:B------:R-:W-:Y:S05]  /*0320*/  BSYNC.RECONVERGENT B0 ;  /* 0x0000000000007941 */ /* 0x000fea0003800200 */
.L_x_97:
[----:B------:R-:W0:Y:S01]  /*0330*/  LDC.64 R2, c[0x0][0x388] ;  /* 0x0000e200ff027b82 */ /* 0x000e220000000a00 */
[----:B------:R-:W-:-:S04]  /*0340*/  IMAD R5, R6, UR4, R6 ;  /* 0x0000000406057c24 */ /* 0x000fc8000f8e0206 */
[----:B------:R-:W-:-:S04]  /*0350*/  IMAD.IADD R5, R0, 0x1, R5 ;  /* 0x0000000100057824 */ /* 0x000fc800078e0205 */
[----:B0-----:R-:W-:-:S05]  /*0360*/  IMAD.WIDE R2, R5, 0x4, R2 ;  /* 0x0000000405027825 */ /* 0x001fca00078e0202 */
[----:B------:R-:W-:Y:S01]  /*0370*/  STG.E desc[UR6][R2.64], RZ ;  /* 0x000000ff02007986 */ /* 0x000fe2000c101906 */
[----:B------:R-:W-:Y:S05]  /*0380*/  EXIT ;  /* 0x000000000000794d */ /* 0x000fea0003800000 */
.L_x_100:
        /* <DEDUP_REMOVED lines=15> */
.L_x_203:


//--------------------- .text._Z23extract_2d_slice_kernelPKfPfiiiiii --------------------------
	.section	.text._Z23extract_2d_slice_kernelPKfPfiiiiii,"ax",@progbits
	.align	128
        .global         _Z23extract_2d_slice_kernelPKfPfiiiiii
        .type           _Z23extract_2d_slice_kernelPKfPfiiiiii,@function
        .size           _Z23extract_2d_slice_kernelPKfPfiiiiii,(.L_x_204 - _Z23extract_2d_slice_kernelPKfPfiiiiii)
        .other          _Z23extract_2d_slice_kernelPKfPfiiiiii,@"STO_CUDA_ENTRY STV_DEFAULT"
_Z23extract_2d_slice_kernelPKfPfiiiiii:
.text._Z23extract_2d_slice_kernelPKfPfiiiiii:
        /* <DEDUP_REMOVED lines=24> */
[----:B------:R-:W-:Y:S01]  /*0180*/  HFMA2 R8, -RZ, RZ, -1.875, 0 ;  /* 0xbf800000ff087431 */ /* 0x000fe200000001ff */
[----:B------:R-:W-:Y:S01]  /*0190*/  BSSY.RECONVERGENT B0, `(.L_x_101) ;  /* 0x000001b000007945 */ /* 0x000fe20003800200 */
[----:B------:R-:W1:Y:S01]  /*01a0*/  LDCU.64 UR6, c[0x0][0x358] ;  /* 0x00006b00ff0677ac */ /* 0x000e620008000a00 */
[----:B0-----:R-:W-:-:S09]  /*01b0*/  UISETP.GT.AND UP0, UPT, UR8, UR9, UPT ;  /* 0x000000090800728c */ /* 0x001fd2000bf04270 */
[----:B-1----:R-:W-:Y:S05]  /*01c0*/  BRA.U UP0, `(.L_x_102) ;  /* 0x0000000100507547 */ /* 0x002fea000b800000 */
[----:B------:R-:W0:Y:S01]  /*01d0*/  LDC.64 R4, c[0x0][0x380] ;  /* 0x0000e000ff047b82 */ /* 0x000e220000000a00 */
[----:B------:R-:W1:Y:S01]  /*01e0*/  LDCU UR10, c[0x0][0x3a0] ;  /* 0x00007400ff0a77ac */ /* 0x000e620008000800 */
[----:B------:R-:W-:Y:S02]  /*01f0*/  IMAD R10, R3, UR12, R2 ;  /* 0x0000000c030a7c24 */ /* 0x000fe4000f8e0202 */
[----:B------:R-:W-:Y:S01]  /*0200*/  IMAD.MOV.U32 R8, RZ, RZ, -0x40800000 ;  /* 0xbf800000ff087424 */ /* 0x000fe200078e00ff */
[----:B------:R-:W2:Y:S01]  /*0210*/  LDCU UR5, c[0x3][0x20] ;  /* 0x00c00400ff0577ac */ /* 0x000ea20008000800 */
[----:B------:R-:W3:Y:S01]  /*0220*/  LDCU UR8, c[0x3][0x40] ;  /* 0x00c00800ff0877ac */ /* 0x000ee20008000800 */
[----:B------:R-:W4:Y:S01]  /*0230*/  LDCU UR9, c[0x3][0x44] ;  /* 0x00c00880ff0977ac */ /* 0x000f220008000800 */
[----:B------:R-:W0:Y:S01]  /*0240*/  LDCU UR11, c[0x0][0x3a4] ;  /* 0x00007480ff0b77ac */ /* 0x000e220008000800 */
[----:B-1----:R-:W-:-:S07]  /*0250*/  MOV R7, UR10 ;  /* 0x0000000a00077c02 */ /* 0x002fce0008000f00 */
.L_x_104:
[----:B--2---:R-:W-:-:S04]  /*0260*/  IMAD R3, R10, UR5, R7 ;  /* 0x000000050a037c24 */ /* 0x004fc8000f8e0207 */
[----:B0-----:R-:W-:-:S06]  /*0270*/  IMAD.WIDE R2, R3, 0x4, R4 ;  /* 0x0000000403027825 */ /* 0x001fcc00078e0204 */
[----:B------:R-:W3:Y:S01]  /*0280*/  LDG.E R2, desc[UR6][R2.64] ;  /* 0x0000000602027981 */ /* 0x000ee2000c1e1900 */
[----:B------:R-:W-:Y:S01]  /*0290*/  IMAD.MOV.U32 R9, RZ, RZ, 0x3f800000 ;  /* 0x3f800000ff097424 */ /* 0x000fe200078e00ff */
[----:B---3--:R-:W-:-:S13]  /*02a0*/  FSETP.GE.AND P0, PT, R2, UR8, PT ;  /* 0x0000000802007c0b */ /* 0x008fda000bf06000 */
[----:B------:R-:W-:Y:S05]  /*02b0*/  @P0 BRA `(.L_x_103) ;  /* 0x0000000000200947 */ /* 0x000fea0003800000 */
[C---:B------:R-:W-:Y:S02]  /*02c0*/  ISETP.NE.AND P1, PT, R7.reuse, UR11, PT ;  /* 0x0000000b07007c0c */ /* 0x040fe4000bf25270 */
[----:B----4-:R-:W-:Y:S02]  /*02d0*/  FSETP.GTU.AND P0, PT, R2, UR9, PT ;  /* 0x0000000902007c0b */ /* 0x010fe4000bf0c000 */
[----:B------:R-:W-:Y:S02]  /*02e0*/  IADD3 R7, PT, PT, R7, 0x1, RZ ;  /* 0x0000000107077810 */ /* 0x000fe40007ffe0ff */
[----:B------:R-:W-:-:S07]  /*02f0*/  FSEL R8, R8, RZ, P0 ;  /* 0x000000ff08087208 */ /* 0x000fce0000000000 */
[----:B------:R-:W-:Y:S05]  /*0300*/  @P1 BRA `(.L_x_104) ;  /* 0xfffffffc00d41947 */ /* 0x000fea000383ffff */
.L_x_102:
[----:B------:R-:W-:-:S13]  /*0310*/  FSETP.NEU.AND P0, PT, R8, -1, PT ;  /* 0xbf8000000800780b */ /* 0x000fda0003f0d000 */
[----:B------:R-:W-:Y:S05]  /*0320*/  @!P0 EXIT ;  /* 0x000000000000894d */ /* 0x000fea0003800000 */
[----:B------:R-:W-:-:S07]  /*0330*/  IMAD.MOV.U32 R9, RZ, RZ, R8 ;  /* 0x000000ffff097224 */ /* 0x000fce00078e0008 */
.L_x_103:
[----:B----4-:R-:W-:Y:S05]  /*0340*/  BSYNC.RECONVERGENT B0 ;  /* 0x0000000000007941 */ /* 0x010fea0003800200 */
.L_x_101:
[----:B------:R-:W0:Y:S01]  /*0350*/  LDC.64 R2, c[0x0][0x388] ;  /* 0x0000e200ff027b82 */ /* 0x000e220000000a00 */
[----:B------:R-:W-:-:S05]  /*0360*/  IMAD R5, R6, UR4, R6 ;  /* 0x0000000406057c24 */ /* 0x000fca000f8e0206 */
[----:B------:R-:W-:-:S05]  /*0370*/  IADD3 R5, PT, PT, R0, R5, RZ ;  /* 0x0000000500057210 */ /* 0x000fca0007ffe0ff */
[----:B0-----:R-:W-:-:S05]  /*0380*/  IMAD.WIDE R2, R5, 0x4, R2 ;  /* 0x0000000405027825 */ /* 0x001fca00078e0202 */
[----:B------:R-:W-:Y:S01]  /*0390*/  STG.E desc[UR6][R2.64], R9 ;  /* 0x0000000902007986 */ /* 0x000fe2000c101906 */
[----:B------:R-:W-:Y:S05]  /*03a0*/  EXIT ;  /* 0x000000000000794d */ /* 0x000fea0003800000 */
.L_x_105:
        /* <DEDUP_REMOVED lines=13> */
.L_x_204:


//--------------------- .text._Z23aabb_integration_kernelPcPfiiiiii --------------------------
	.section	.text._Z23aabb_integration_kernelPcPfiiiiii,"ax",@progbits
	.align	128
        .global         _Z23aabb_integration_kernelPcPfiiiiii
        .type           _Z23aabb_integration_kernelPcPfiiiiii,@function
        .size           _Z23aabb_integration_kernelPcPfiiiiii,(.L_x_205 - _Z23aabb_integration_kernelPcPfiiiiii)
        .other          _Z23aabb_integration_kernelPcPfiiiiii,@"STO_CUDA_ENTRY STV_DEFAULT"
_Z23aabb_integration_kernelPcPfiiiiii:
.text._Z23aabb_integration_kernelPcPfiiiiii:
        /* <DEDUP_REMOVED lines=17> */
[----:B------:R-:W-:Y:S02]  /*0110*/  VIADD R5, R3, UR10 ;  /* 0x0000000a03057c36 */ /* 0x000fe40008000000 */
[----:B------:R-:W-:-:S05]  /*0120*/  VIADD R4, R2, UR8 ;  /* 0x0000000802047c36 */ /* 0x000fca0008000000 */
[----:B------:R-:W-:Y:S02]  /*0130*/  LOP3.LUT R0, R4, R5, RZ, 0xfc, !PT ;  /* 0x0000000504007212 */ /* 0x000fe400078efcff */
[----:B0-----:R-:W-:-:S04]  /*0140*/  ISETP.GE.U32.AND P0, PT, R5, UR7, PT ;  /* 0x0000000705007c0c */ /* 0x001fc8000bf06070 */
[----:B------:R-:W-:Y:S01]  /*0150*/  ISETP.GE.U32.OR P0, PT, R4, UR6, P0 ;  /* 0x0000000604007c0c */ /* 0x000fe20008706470 */
[----:B-1----:R-:W-:-:S03]  /*0160*/  IMAD.IADD R9, R9, 0x1, -R8 ;  /* 0x0000000109097824 */ /* 0x002fc600078e0a08 */
[----:B------:R-:W-:-:S04]  /*0170*/  ISETP.LT.OR P0, PT, R0, RZ, P0 ;  /* 0x000000ff0000720c */ /* 0x000fc80000701670 */
[----:B------:R-:W-:-:S13]  /*0180*/  ISETP.LT.OR P0, PT, R9, -0x1, P0 ;  /* 0xffffffff0900780c */ /* 0x000fda0000701670 */
[----:B------:R-:W-:Y:S05]  /*0190*/  @P0 EXIT ;  /* 0x000000000000094d */ /* 0x000fea0003800000 */
[----:B------:R-:W0:Y:S01]  /*01a0*/  LDCU UR5, c[0x3][0x20] ;  /* 0x00c00400ff0577ac */ /* 0x000e220008000800 */
[C---:B------:R-:W-:Y:S02]  /*01b0*/  VIADD R6, R9.reuse, 0x1 ;  /* 0x0000000109067836 */ /* 0x040fe40000000000 */
[----:B------:R-:W-:Y:S02]  /*01c0*/  VIADD R0, R9, 0x2 ;  /* 0x0000000209007836 */ /* 0x000fe40000000000 */
[----:B------:R-:W-:Y:S01]  /*01d0*/  IMAD R3, R3, UR4, R3 ;  /* 0x0000000403037c24 */ /* 0x000fe2000f8e0203 */
[----:B------:R-:W-:Y:S01]  /*01e0*/  ISETP.GE.U32.AND P1, PT, R6, 0x7, PT ;  /* 0x000000070600780c */ /* 0x000fe20003f26070 */
[----:B------:R-:W-:Y:S01]  /*01f0*/  IMAD R5, R5, UR6, R4 ;  /* 0x0000000605057c24 */ /* 0x000fe2000f8e0204 */
[----:B------:R-:W-:Y:S01]  /*0200*/  LOP3.LUT R16, R0, 0x7, RZ, 0xc0, !PT ;  /* 0x0000000700107812 */ /* 0x000fe200078ec0ff */
[----:B------:R-:W-:Y:S02]  /*0210*/  IMAD.IADD R2, R2, 0x1, R3 ;  /* 0x0000000102027824 */ /* 0x000fe400078e0203 */
[----:B------:R-:W-:Y:S01]  /*0220*/  IMAD.MOV.U32 R10, RZ, RZ, RZ ;  /* 0x000000ffff0a7224 */ /* 0x000fe200078e00ff */
[----:B------:R-:W-:Y:S01]  /*0230*/  ISETP.NE.AND P0, PT, R16, RZ, PT ;  /* 0x000000ff1000720c */ /* 0x000fe20003f05270 */
[----:B------:R-:W-:-:S02]  /*0240*/  IMAD R9, R9, R2, R2 ;  /* 0x0000000209097224 */ /* 0x000fc400078e0202 */
[----:B0-----:R-:W-:Y:S01]  /*0250*/  IMAD R8, R5, UR5, R8 ;  /* 0x0000000505087c24 */ /* 0x001fe2000f8e0208 */
[----:B------:R-:W0:Y:S03]  /*0260*/  LDCU.64 UR4, c[0x0][0x358] ;  /* 0x00006b00ff0477ac */ /* 0x000e260008000a00 */
[----:B------:R-:W-:Y:S06]  /*0270*/  @!P1 BRA `(.L_x_106) ;  /* 0x0000000400989947 */ /* 0x000fec0003800000 */
[----:B------:R-:W1:Y:S01]  /*0280*/  LDC.64 R2, c[0x0][0x388] ;  /* 0x0000e200ff027b82 */ /* 0x000e620000000a00 */
[----:B------:R-:W-:Y:S01]  /*0290*/  LOP3.LUT R10, R0, 0xfffffff8, RZ, 0xc0, !PT ;  /* 0xfffffff8000a7812 */ /* 0x000fe200078ec0ff */
[----:B------:R-:W-:Y:S01]  /*02a0*/  IMAD.MOV.U32 R12, RZ, RZ, R9 ;  /* 0x000000ffff0c7224 */ /* 0x000fe200078e0009 */
[----:B------:R-:W2:Y:S01]  /*02b0*/  LDCU.64 UR6, c[0x0][0x380] ;  /* 0x00007000ff0677ac */ /* 0x000ea20008000a00 */
[----:B------:R-:W-:Y:S02]  /*02c0*/  IMAD.MOV.U32 R11, RZ, RZ, R8 ;  /* 0x000000ffff0b7224 */ /* 0x000fe400078e0008 */
[----:B------:R-:W-:-:S07]  /*02d0*/  IMAD.MOV R13, RZ, RZ, -R10 ;  /* 0x000000ffff0d7224 */ /* 0x000fce00078e0a0a */
.L_x_107:
[----:B--2---:R-:W-:-:S04]  /*02e0*/  IADD3 R6, P1, PT, R12, UR6, RZ ;  /* 0x000000060c067c10 */ /* 0x004fc8000ff3e0ff */
[----:B------:R-:W-:-:S05]  /*02f0*/  LEA.HI.X.SX32 R7, R12, UR7, 0x1, P1 ;  /* 0x000000070c077c11 */ /* 0x000fca00088f0eff */
[----:B0-----:R-:W2:Y:S01]  /*0300*/  LDG.E.U8 R14, desc[UR4][R6.64] ;  /* 0x00000004060e7981 */ /* 0x001ea2000c1e1100 */
[----:B-1----:R-:W-:Y:S01]  /*0310*/  IMAD.WIDE R4, R11, 0x4, R2 ;  /* 0x000000040b047825 */ /* 0x002fe200078e0202 */
[----:B--2---:R-:W-:-:S13]  /*0320*/  ISETP.NE.AND P1, PT, R14, RZ, PT ;  /* 0x000000ff0e00720c */ /* 0x004fda0003f25270 */
[----:B------:R-:W2:Y:S01]  /*0330*/  @P1 LDG.E R18, desc[UR4][R4.64] ;  /* 0x0000000404121981 */ /* 0x000ea2000c1e1900 */
[----:B------:R-:W0:Y:S01]  /*0340*/  @P1 LDC R17, c[0x3][0x34] ;  /* 0x00c00d00ff111b82 */ /* 0x000e220000000800 */
[----:B------:R-:W-:-:S07]  /*0350*/  ISETP.NE.AND P2, PT, R14, 0x1, P1 ;  /* 0x000000010e00780c */ /* 0x000fce0000f45270 */
[----:B------:R-:W1:Y:S08]  /*0360*/  @P1 LDC.64 R14, c[0x3][0x38] ;  /* 0x00c00e00ff0e1b82 */ /* 0x000e700000000a00 */
[----:B0-----:R-:W2:Y:S02]  /*0370*/  @P2 LDC R17, c[0x3][0x30] ;  /* 0x00c00c00ff112b82 */ /* 0x001ea40000000800 */
[----:B--2---:R-:W-:-:S05]  /*0380*/  @P1 FADD R17, R17, R18 ;  /* 0x0000001211111221 */ /* 0x004fca0000000000 */
[----:B-1----:R-:W-:-:S04]  /*0390*/  @P1 FMNMX R14, R17, R14, !PT ;  /* 0x0000000e110e1209 */ /* 0x002fc80007800000 */
[----:B------:R-:W-:-:S05]  /*03a0*/  @P1 FMNMX R17, R14, R15, PT ;  /* 0x0000000f0e111209 */ /* 0x000fca0003800000 */
[----:B------:R0:W-:Y:S04]  /*03b0*/  @P1 STG.E desc[UR4][R4.64], R17 ;  /* 0x0000001104001986 */ /* 0x0001e8000c101904 */
[----:B------:R-:W2:Y:S02]  /*03c0*/  LDG.E.U8 R14, desc[UR4][R6.64+0x1] ;  /* 0x00000104060e7981 */ /* 0x000ea4000c1e1100 */
[----:B--2---:R-:W-:-:S13]  /*03d0*/  ISETP.NE.AND P1, PT, R14, RZ, PT ;  /* 0x000000ff0e00720c */ /* 0x004fda0003f25270 */
[----:B------:R-:W2:Y:S01]  /*03e0*/  @P1 LDG.E R19, desc[UR4][R4.64+0x4] ;  /* 0x0000040404131981 */ /* 0x000ea2000c1e1900 */
[----:B------:R-:W1:Y:S01]  /*03f0*/  @P1 LDC R18, c[0x3][0x34] ;  /* 0x00c00d00ff121b82 */ /* 0x000e620000000800 */
[----:B------:R-:W-:-:S07]  /*0400*/  ISETP.NE.AND P2, PT, R14, 0x1, P1 ;  /* 0x000000010e00780c */ /* 0x000fce0000f45270 */
[----:B------:R-:W3:Y:S08]  /*0410*/  @P1 LDC.64 R14, c[0x3][0x38] ;  /* 0x00c00e00ff0e1b82 */ /* 0x000ef00000000a00 */
[----:B-1----:R-:W2:Y:S02]  /*0420*/  @P2 LDC R18, c[0x3][0x30] ;  /* 0x00c00c00ff122b82 */ /* 0x002ea40000000800 */
[----:B--2---:R-:W-:-:S05]  /*0430*/  @P1 FADD R19, R18, R19 ;  /* 0x0000001312131221 */ /* 0x004fca0000000000 */
[----:B---3--:R-:W-:-:S04]  /*0440*/  @P1 FMNMX R14, R19, R14, !PT ;  /* 0x0000000e130e1209 */ /* 0x008fc80007800000 */
[----:B------:R-:W-:-:S05]  /*0450*/  @P1 FMNMX R19, R14, R15, PT ;  /* 0x0000000f0e131209 */ /* 0x000fca0003800000 */
[----:B------:R1:W-:Y:S04]  /*0460*/  @P1 STG.E desc[UR4][R4.64+0x4], R19 ;  /* 0x0000041304001986 */ /* 0x0003e8000c101904 */
[----:B------:R-:W2:Y:S02]  /*0470*/  LDG.E.U8 R14, desc[UR4][R6.64+0x2] ;  /* 0x00000204060e7981 */ /* 0x000ea4000c1e1100 */
[----:B--2---:R-:W-:-:S13]  /*0480*/  ISETP.NE.AND P1, PT, R14, RZ, PT ;  /* 0x000000ff0e00720c */ /* 0x004fda0003f25270 */
[----:B------:R-:W2:Y:S01]  /*0490*/  @P1 LDG.E R18, desc[UR4][R4.64+0x8] ;  /* 0x0000080404121981 */ /* 0x000ea2000c1e1900 */
[----:B0-----:R-:W0:Y:S01]  /*04a0*/  @P1 LDC R17, c[0x3][0x34] ;  /* 0x00c00d00ff111b82 */ /* 0x001e220000000800 */
[----:B------:R-:W-:-:S07]  /*04b0*/  ISETP.NE.AND P2, PT, R14, 0x1, P1 ;  /* 0x000000010e00780c */ /* 0x000fce0000f45270 */
[----:B------:R-:W3:Y:S08]  /*04c0*/  @P1 LDC.64 R14, c[0x3][0x38] ;  /* 0x00c00e00ff0e1b82 */ /* 0x000ef00000000a00 */
[----:B0-----:R-:W2:Y:S02]  /*04d0*/  @P2 LDC R17, c[0x3][0x30] ;  /* 0x00c00c00ff112b82 */ /* 0x001ea40000000800 */
[----:B--2---:R-:W-:-:S05]  /*04e0*/  @P1 FADD R17, R17, R18 ;  /* 0x0000001211111221 */ /* 0x004fca0000000000 */
[----:B---3--:R-:W-:-:S04]  /*04f0*/  @P1 FMNMX R14, R17, R14, !PT ;  /* 0x0000000e110e1209 */ /* 0x008fc80007800000 */
[----:B------:R-:W-:-:S05]  /*0500*/  @P1 FMNMX R17, R14, R15, PT ;  /* 0x0000000f0e111209 */ /* 0x000fca0003800000 */
[----:B------:R0:W-:Y:S04]  /*0510*/  @P1 STG.E desc[UR4][R4.64+0x8], R17 ;  /* 0x0000081104001986 */ /* 0x0001e8000c101904 */
[----:B------:R-:W2:Y:S02]  /*0520*/  LDG.E.U8 R14, desc[UR4][R6.64+0x3] ;  /* 0x00000304060e7981 */ /* 0x000ea4000c1e1100 */
[----:B--2---:R-:W-:-:S13]  /*0530*/  ISETP.NE.AND P1, PT, R14, RZ, PT ;  /* 0x000000ff0e00720c */ /* 0x004fda0003f25270 */
[----:B-1----:R-:W2:Y:S01]  /*0540*/  @P1 LDG.E R19, desc[UR4][R4.64+0xc] ;  /* 0x00000c0404131981 */ /* 0x002ea2000c1e1900 */
        /* <DEDUP_REMOVED lines=44> */
[----:B------:R-:W0:Y:S01]  /*0810*/  @P1 LDC R18, c[0x3][0x34] ;  /* 0x00c00d00ff121b82 */ /* 0x000e220000000800 */
[----:B------:R-:W-:Y:S01]  /*0820*/  ISETP.NE.AND P2, PT, R6, 0x1, P1 ;  /* 0x000000010600780c */ /* 0x000fe20000f45270 */
[----:B------:R-:W-:Y:S02]  /*0830*/  VIADD R13, R13, 0x8 ;  /* 0x000000080d0d7836 */ /* 0x000fe40000000000 */
[----:B------:R-:W-:Y:S02]  /*0840*/  VIADD R11, R11, 0x8 ;  /* 0x000000080b0b7836 */ /* 0x000fe40000000000 */
[----:B------:R-:W-:Y:S02]  /*0850*/  VIADD R12, R12, 0x8 ;  /* 0x000000080c0c7836 */ /* 0x000fe40000000000 */
[----:B------:R-:W1:Y:S08]  /*0860*/  @P1 LDC.64 R14, c[0x3][0x38] ;  /* 0x00c00e00ff0e1b82 */ /* 0x000e700000000a00 */
[----:B0-----:R-:W2:Y:S02]  /*0870*/  @P2 LDC R18, c[0x3][0x30] ;  /* 0x00c00c00ff122b82 */ /* 0x001ea40000000800 */
[----:B--2---:R-:W-:-:S05]  /*0880*/  @P1 FADD R19, R18, R19 ;  /* 0x0000001312131221 */ /* 0x004fca0000000000 */
[----:B-1----:R-:W-:-:S04]  /*0890*/  @P1 FMNMX R14, R19, R14, !PT ;  /* 0x0000000e130e1209 */ /* 0x002fc80007800000 */
[----:B------:R-:W-:-:S05]  /*08a0*/  @P1 FMNMX R15, R14, R15, PT ;  /* 0x0000000f0e0f1209 */ /* 0x000fca0003800000 */
[----:B------:R3:W-:Y:S01]  /*08b0*/  @P1 STG.E desc[UR4][R4.64+0x1c], R15 ;  /* 0x00001c0f04001986 */ /* 0x0007e2000c101904 */
[----:B------:R-:W-:-:S13]  /*08c0*/  ISETP.NE.AND P1, PT, R13, RZ, PT ;  /* 0x000000ff0d00720c */ /* 0x000fda0003f25270 */
[----:B---3--:R-:W-:Y:S05]  /*08d0*/  @P1 BRA `(.L_x_107) ;  /* 0xfffffff800801947 */ /* 0x008fea000383ffff */
.L_x_106:
[----:B0-----:R-:W-:Y:S05]  /*08e0*/  @!P0 EXIT ;  /* 0x000000000000894d */ /* 0x001fea0003800000 */
[----:B------:R-:W-:Y:S02]  /*08f0*/  ISETP.GE.U32.AND P0, PT, R16, 0x4, PT ;  /* 0x000000041000780c */ /* 0x000fe40003f06070 */
[----:B------:R-:W-:-:S11]  /*0900*/  LOP3.LUT R12, R0, 0x3, RZ, 0xc0, !PT ;  /* 0x00000003000c7812 */ /* 0x000fd600078ec0ff */
[----:B------:R-:W-:Y:S05]  /*0910*/  @!P0 BRA `(.L_x_108) ;  /* 0x0000000000dc8947 */ /* 0x000fea0003800000 */
[----:B------:R-:W0:Y:S01]  /*0920*/  LDCU.64 UR6, c[0x0][0x380] ;  /* 0x00007000ff0677ac */ /* 0x000e220008000a00 */
[----:B------:R-:W-:Y:S01]  /*0930*/  IMAD.IADD R3, R9, 0x1, R10 ;  /* 0x0000000109037824 */ /* 0x000fe200078e020a */
[----:B------:R-:W1:Y:S04]  /*0940*/  LDC.64 R4, c[0x0][0x388] ;  /* 0x0000e200ff047b82 */ /* 0x000e680000000a00 */
[----:B0-----:R-:W-:-:S04]  /*0950*/  IADD3 R2, P0, PT, R3, UR6, RZ ;  /* 0x0000000603027c10 */ /* 0x001fc8000ff1e0ff */
[----:B------:R-:W-:-:S05]  /*0960*/  LEA.HI.X.SX32 R3, R3, UR7, 0x1, P0 ;  /* 0x0000000703037c11 */ /* 0x000fca00080f0eff */
[----:B------:R-:W2:Y:S01]  /*0970*/  LDG.E.U8 R11, desc[UR4][R2.64] ;  /* 0x00000004020b7981 */ /* 0x000ea2000c1e1100 */
[----:B------:R-:W-:-:S04]  /*0980*/  IMAD.IADD R7, R8, 0x1, R10 ;  /* 0x0000000108077824 */ /* 0x000fc800078e020a */
        /* <DEDUP_REMOVED lines=24> */
[----:B0-----:R-:W2:Y:S01]  /*0b10*/  @P0 LDG.E R7, desc[UR4][R4.64+0x8] ;  /* 0x0000080404070981 */ /* 0x001ea2000c1e1900 */
[----:B------:R-:W0:Y:S01]  /*0b20*/  @P0 LDC R6, c[0x3][0x34] ;  /* 0x00c00d00ff060b82 */ /* 0x000e220000000800 */
[----:B------:R-:W-:-:S07]  /*0b30*/  ISETP.NE.AND P1, PT, R13, 0x1, P0 ;  /* 0x000000010d00780c */ /* 0x000fce0000725270 */
[----:B------:R-:W3:Y:S08]  /*0b40*/  @P0 LDC.64 R14, c[0x3][0x38] ;  /* 0x00c00e00ff0e0b82 */ /* 0x000ef00000000a00 */
[----:B0-----:R-:W2:Y:S02]  /*0b50*/  @P1 LDC R6, c[0x3][0x30] ;  /* 0x00c00c00ff061b82 */ /* 0x001ea40000000800 */
[----:B--2---:R-:W-:-:S05]  /*0b60*/  @P0 FADD R7, R6, R7 ;  /* 0x0000000706070221 */ /* 0x004fca0000000000 */
[----:B---3--:R-:W-:-:S04]  /*0b70*/  @P0 FMNMX R6, R7, R14, !PT ;  /* 0x0000000e07060209 */ /* 0x008fc80007800000 */
[----:B------:R-:W-:-:S05]  /*0b80*/  @P0 FMNMX R7, R6, R15, PT ;  /* 0x0000000f06070209 */ /* 0x000fca0003800000 */
[----:B------:R1:W-:Y:S04]  /*0b90*/  @P0 STG.E desc[UR4][R4.64+0x8], R7 ;  /* 0x0000080704000986 */ /* 0x0003e8000c101904 */
[----:B------:R-:W2:Y:S01]  /*0ba0*/  LDG.E.U8 R6, desc[UR4][R2.64+0x3] ;  /* 0x0000030402067981 */ /* 0x000ea2000c1e1100 */
[----:B------:R-:W-:Y:S01]  /*0bb0*/  BSSY.RECONVERGENT B0, `(.L_x_109) ;  /* 0x000000c000007945 */ /* 0x000fe20003800200 */
[----:B--2---:R-:W-:-:S13]  /*0bc0*/  ISETP.NE.AND P0, PT, R6, RZ, PT ;  /* 0x000000ff0600720c */ /* 0x004fda0003f05270 */
[----:B-1----:R-:W-:Y:S05]  /*0bd0*/  @!P0 BRA `(.L_x_110) ;  /* 0x0000000000248947 */ /* 0x002fea0003800000 */
[----:B------:R-:W2:Y:S01]  /*0be0*/  LDG.E R3, desc[UR4][R4.64+0xc] ;  /* 0x00000c0404037981 */ /* 0x000ea2000c1e1900 */
[----:B------:R-:W0:Y:S01]  /*0bf0*/  LDC R2, c[0x3][0x34] ;  /* 0x00c00d00ff027b82 */ /* 0x000e220000000800 */
[----:B------:R-:W-:Y:S01]  /*0c00*/  ISETP.NE.AND P0, PT, R6, 0x1, PT ;  /* 0x000000010600780c */ /* 0x000fe20003f05270 */
[----:B------:R-:W1:-:S12]  /*0c10*/  LDCU.64 UR6, c[0x3][0x38] ;  /* 0x00c00700ff0677ac */ /* 0x000e580008000a00 */
[----:B0-----:R-:W2:Y:S02]  /*0c20*/  @P0 LDC R2, c[0x3][0x30] ;  /* 0x00c00c00ff020b82 */ /* 0x001ea40000000800 */
[----:B--2---:R-:W-:-:S05]  /*0c30*/  FADD R2, R2, R3 ;  /* 0x0000000302027221 */ /* 0x004fca0000000000 */
[----:B-1----:R-:W-:-:S04]  /*0c40*/  FMNMX R2, R2, UR6, !PT ;  /* 0x0000000602027c09 */ /* 0x002fc8000f800000 */
[----:B------:R-:W-:-:S05]  /*0c50*/  FMNMX R3, R2, UR7, PT ;  /* 0x0000000702037c09 */ /* 0x000fca000b800000 */
[----:B------:R0:W-:Y:S02]  /*0c60*/  STG.E desc[UR4][R4.64+0xc], R3 ;  /* 0x00000c0304007986 */ /* 0x0001e4000c101904 */
.L_x_110:
[----:B------:R-:W-:Y:S05]  /*0c70*/  BSYNC.RECONVERGENT B0 ;  /* 0x0000000000007941 */ /* 0x000fea0003800200 */
.L_x_109:
[----:B------:R-:W-:-:S07]  /*0c80*/  VIADD R10, R10, 0x4 ;  /* 0x000000040a0a7836 */ /* 0x000fce0000000000 */
.L_x_108:
[----:B------:R-:W-:-:S13]  /*0c90*/  ISETP.NE.AND P0, PT, R12, RZ, PT ;  /* 0x000000ff0c00720c */ /* 0x000fda0003f05270 */
[----:B------:R-:W-:Y:S05]  /*0ca0*/  @!P0 EXIT ;  /* 0x000000000000894d */ /* 0x000fea0003800000 */
[----:B------:R-:W-:-:S13]  /*0cb0*/  ISETP.NE.AND P0, PT, R12, 0x1, PT ;  /* 0x000000010c00780c */ /* 0x000fda0003f05270 */
[----:B------:R-:W-:Y:S05]  /*0cc0*/  @!P0 BRA `(.L_x_111) ;  /* 0x0000000000848947 */ /* 0x000fea0003800000 */
[----:B------:R-:W0:Y:S01]  /*0cd0*/  LDCU.64 UR6, c[0x0][0x380] ;  /* 0x00007000ff0677ac */ /* 0x000e220008000a00 */
[----:B------:R-:W-:-:S05]  /*0ce0*/  IMAD.IADD R2, R9, 0x1, R10 ;  /* 0x0000000109027824 */ /* 0x000fca00078e020a */
[----:B0-----:R-:W-:-:S04]  /*0cf0*/  IADD3 R4, P0, PT, R2, UR6, RZ ;  /* 0x0000000602047c10 */ /* 0x001fc8000ff1e0ff */
[----:B------:R-:W-:Y:S02]  /*0d00*/  LEA.HI.X.SX32 R5, R2, UR7, 0x1, P0 ;  /* 0x0000000702057c11 */ /* 0x000fe400080f0eff */
[----:B------:R-:W0:Y:S03]  /*0d10*/  LDC.64 R2, c[0x0][0x388] ;  /* 0x0000e200ff027b82 */ /* 0x000e260000000a00 */
[----:B------:R-:W2:Y:S01]  /*0d20*/  LDG.E.U8 R11, desc[UR4][R4.64] ;  /* 0x00000004040b7981 */ /* 0x000ea2000c1e1100 */
[----:B------:R-:W-:-:S04]  /*0d30*/  IMAD.IADD R7, R8, 0x1, R10 ;  /* 0x0000000108077824 */ /* 0x000fc800078e020a */
[----:B0-----:R-:W-:Y:S01]  /*0d40*/  IMAD.WIDE R2, R7, 0x4, R2 ;  /* 0x0000000407027825 */ /* 0x001fe200078e0202 */
        /* <DEDUP_REMOVED lines=10> */
[----:B------:R-:W2:Y:S01]  /*0df0*/  LDG.E.U8 R6, desc[UR4][R4.64+0x1] ;  /* 0x0000010404067981 */ /* 0x000ea2000c1e1100 */
[----:B------:R-:W-:Y:S01]  /*0e00*/  BSSY.RECONVERGENT B0, `(.L_x_112) ;  /* 0x000000c000007945 */ /* 0x000fe20003800200 */
[----:B--2---:R-:W-:-:S13]  /*0e10*/  ISETP.NE.AND P0, PT, R6, RZ, PT ;  /* 0x000000ff0600720c */ /* 0x004fda0003f05270 */
[----:B0-----:R-:W-:Y:S05]  /*0e20*/  @!P0 BRA `(.L_x_113) ;  /* 0x0000000000248947 */ /* 0x001fea0003800000 */
        /* <DEDUP_REMOVED lines=9> */
.L_x_113:
[----:B------:R-:W-:Y:S05]  /*0ec0*/  BSYNC.RECONVERGENT B0 ;  /* 0x0000000000007941 */ /* 0x000fea0003800200 */
.L_x_112:
[----:B------:R-:W-:-:S07]  /*0ed0*/  VIADD R10, R10, 0x2 ;  /* 0x000000020a0a7836 */ /* 0x000fce0000000000 */
.L_x_111:
[----:B------:R-:W-:-:S04]  /*0ee0*/  LOP3.LUT R0, R0, 0x1, RZ, 0xc0, !PT ;  /* 0x0000000100007812 */ /* 0x000fc800078ec0ff */
[----:B------:R-:W-:-:S13]  /*0ef0*/  ISETP.NE.U32.AND P0, PT, R0, 0x1, PT ;  /* 0x000000010000780c */ /* 0x000fda0003f05070 */
[----:B------:R-:W-:Y:S05]  /*0f00*/  @P0 EXIT ;  /* 0x000000000000094d */ /* 0x000fea0003800000 */
[----:B------:R-:W0:Y:S01]  /*0f10*/  LDCU.64 UR6, c[0x0][0x380] ;  /* 0x00007000ff0677ac */ /* 0x000e220008000a00 */
[----:B------:R-:W-:-:S05]  /*0f20*/  IMAD.IADD R9, R9, 0x1, R10 ;  /* 0x0000000109097824 */ /* 0x000fca00078e020a */
[----:B0-----:R-:W-:-:S04]  /*0f30*/  IADD3 R2, P0, PT, R9, UR6, RZ ;  /* 0x0000000609027c10 */ /* 0x001fc8000ff1e0ff */
[----:B------:R-:W-:-:S05]  /*0f40*/  LEA.HI.X.SX32 R3, R9, UR7, 0x1, P0 ;  /* 0x0000000709037c11 */ /* 0x000fca00080f0eff */
[----:B------:R-:W2:Y:S02]  /*0f50*/  LDG.E.U8 R4, desc[UR4][R2.64] ;  /* 0x0000000402047981 */ /* 0x000ea4000c1e1100 */
[----:B--2---:R-:W-:-:S13]  /*0f60*/  ISETP.NE.AND P0, PT, R4, RZ, PT ;  /* 0x000000ff0400720c */ /* 0x004fda0003f05270 */
[----:B------:R-:W-:Y:S05]  /*0f70*/  @!P0 EXIT ;  /* 0x000000000000894d */ /* 0x000fea0003800000 */
[----:B------:R-:W0:Y:S01]  /*0f80*/  LDC.64 R2, c[0x0][0x388] ;  /* 0x0000e200ff027b82 */ /* 0x000e220000000a00 */
[----:B------:R-:W-:-:S07]  /*0f90*/  IMAD.IADD R5, R8, 0x1, R10 ;  /* 0x0000000108057824 */ /* 0x000fce00078e020a */
[----:B------:R-:W1:Y:S01]  /*0fa0*/  LDC R0, c[0x3][0x34] ;  /* 0x00c00d00ff007b82 */ /* 0x000e620000000800 */
[----:B------:R-:W-:Y:S01]  /*0fb0*/  ISETP.NE.AND P0, PT, R4, 0x1, PT ;  /* 0x000000010400780c */ /* 0x000fe20003f05270 */
[----:B------:R-:W2:Y:S01]  /*0fc0*/  LDCU.64 UR6, c[0x3][0x38] ;  /* 0x00c00700ff0677ac */ /* 0x000ea20008000a00 */
[----:B0-----:R-:W-:-:S05]  /*0fd0*/  IMAD.WIDE R2, R5, 0x4, R2 ;  /* 0x0000000405027825 */ /* 0x001fca00078e0202 */
[----:B------:R-:W3:Y:S06]  /*0fe0*/  LDG.E R5, desc[UR4][R2.64] ;  /* 0x0000000402057981 */ /* 0x000eec000c1e1900 */
[----:B-1----:R-:W3:Y:S02]  /*0ff0*/  @P0 LDC R0, c[0x3][0x30] ;  /* 0x00c00c00ff000b82 */ /* 0x002ee40000000800 */
[----:B---3--:R-:W-:-:S05]  /*1000*/  FADD R0, R0, R5 ;  /* 0x0000000500007221 */ /* 0x008fca0000000000 */
[----:B--2---:R-:W-:-:S04]  /*1010*/  FMNMX R0, R0, UR6, !PT ;  /* 0x0000000600007c09 */ /* 0x004fc8000f800000 */
[----:B------:R-:W-:-:S05]  /*1020*/  FMNMX R5, R0, UR7, PT ;  /* 0x0000000700057c09 */ /* 0x000fca000b800000 */
[----:B------:R-:W-:Y:S01]  /*1030*/  STG.E desc[UR4][R2.64], R5 ;  /* 0x0000000502007986 */ /* 0x000fe2000c101904 */
[----:B------:R-:W-:Y:S05]  /*1040*/  EXIT ;  /* 0x000000000000794d */ /* 0x000fea0003800000 */
.L_x_114:
        /* <DEDUP_REMOVED lines=11> */
.L_x_205:


//--------------------- .text._Z22aabb_raycasting_kernelPKfS0_Pciiiiii --------------------------
	.section	.text._Z22aabb_raycasting_kernelPKfS0_Pciiiiii,"ax",@progbits
	.align	128
        .global         _Z22aabb_raycasting_kernelPKfS0_Pciiiiii
        .type           _Z22aabb_raycasting_kernelPKfS0_Pciiiiii,@function
        .size           _Z22aabb_raycasting_kernelPKfS0_Pciiiiii,(.L_x_198 - _Z22aabb_raycasting_kernelPKfS0_Pciiiiii)
        .other          _Z22aabb_raycasting_kernelPKfS0_Pciiiiii,@"STO_CUDA_ENTRY STV_DEFAULT"
_Z22aabb_raycasting_kernelPKfS0_Pciiiiii:
.text._Z22aabb_raycasting_kernelPKfS0_Pciiiiii:
[----:B------:R-:W-:Y:S01]  /*0000*/  LDC R1, c[0x0][0x37c] ;  /* 0x0000df00ff017b82 */ /* 0x000fe20000000800 */
[----:B------:R-:W0:Y:S07]  /*0010*/  S2R R2, SR_TID.Y ;  /* 0x0000000000027919 */ /* 0x000e2e0000002200 */
[----:B------:R-:W1:Y:S01]  /*0020*/  LDC R0, c[0x0][0x360] ;  /* 0x0000d800ff007b82 */ /* 0x000e620000000800 */
[----:B------:R-:W2:Y:S01]  /*0030*/  LDCU.64 UR6, c[0x3][0x10] ;  /* 0x00c00200ff0677ac */ /* 0x000ea20008000a00 */
[----:B------:R-:W1:Y:S06]  /*0040*/  S2R R5, SR_TID.X ;  /* 0x0000000000057919 */ /* 0x000e6c0000002100 */
[----:B------:R-:W0:Y:S08]  /*0050*/  S2UR UR5, SR_CTAID.Y ;  /* 0x00000000000579c3 */ /* 0x000e300000002600 */
[----:B------:R-:W0:Y:S08]  /*0060*/  LDC R3, c[0x0][0x364] ;  /* 0x0000d900ff037b82 */ /* 0x000e300000000800 */
[----:B------:R-:W1:Y:S01]  /*0070*/  S2UR UR4, SR_CTAID.X ;  /* 0x00000000000479c3 */ /* 0x000e620000002500 */
[----:B0-----:R-:W-:-:S05]  /*0080*/  IMAD R3, R3, UR5, R2 ;  /* 0x0000000503037c24 */ /* 0x001fca000f8e0202 */
[----:B--2---:R-:W-:Y:S01]  /*0090*/  ISETP.GE.U32.AND P0, PT, R3, UR7, PT ;  /* 0x0000000703007c0c */ /* 0x004fe2000bf06070 */
[----:B-1----:R-:W-:-:S05]  /*00a0*/  IMAD R0, R0, UR4, R5 ;  /* 0x0000000400007c24 */ /* 0x002fca000f8e0205 */
[----:B------:R-:W-:-:S13]  /*00b0*/  ISETP.GE.U32.OR P0, PT, R0, UR6, P0 ;  /* 0x0000000600007c0c */ /* 0x000fda0008706470 */
[----:B------:R-:W-:Y:S05]  /*00c0*/  @P0 EXIT ;  /* 0x000000000000094d */ /* 0x000fea0003800000 */
[----:B------:R-:W0:Y:S01]  /*00d0*/  LDC.64 R18, c[0x0][0x380] ;  /* 0x0000e000ff127b82 */ /* 0x000e220000000a00 */
[----:B------:R-:W1:Y:S01]  /*00e0*/  LDCU.64 UR12, c[0x0][0x358] ;  /* 0x00006b00ff0c77ac */ /* 0x000e620008000a00 */
[----:B------:R-:W-:Y:S01]  /*00f0*/  IMAD R5, R3, UR6, R0 ;  /* 0x0000000603057c24 */ /* 0x000fe2000f8e0200 */
[----:B------:R-:W2:Y:S03]  /*0100*/  LDCU UR4, c[0x3][0x28] ;  /* 0x00c00500ff0477ac */ /* 0x000ea60008000800 */
[----:B0-----:R-:W-:-:S06]  /*0110*/  IMAD.WIDE.U32 R18, R5, 0x4, R18 ;  /* 0x0000000405127825 */ /* 0x001fcc00078e0012 */
[----:B-1----:R-:W2:Y:S02]  /*0120*/  LDG.E R18, desc[UR12][R18.64] ;  /* 0x0000000c12127981 */ /* 0x002ea4000c1e1900 */
[----:B--2---:R-:W-:-:S04]  /*0130*/  FSETP.GEU.AND P0, PT, R18, UR4, PT ;  /* 0x0000000412007c0b */ /* 0x004fc8000bf0e000 */
[----:B------:R-:W-:-:S13]  /*0140*/  FSETP.LE.OR P0, PT, R18, RZ, !P0 ;  /* 0x000000ff1200720b */ /* 0x000fda0004703400 */
[----:B------:R-:W-:Y:S05]  /*0150*/  @P0 EXIT ;  /* 0x000000000000094d */ /* 0x000fea0003800000 */
[----:B------:R-:W0:Y:S01]  /*0160*/  LDC R6, c[0x3][RZ] ;  /* 0x00c00000ff067b82 */ /* 0x000e220000000800 */
[----:B------:R-:W1:Y:S01]  /*0170*/  LDCU UR4, c[0x3][0x2c] ;  /* 0x00c00580ff0477ac */ /* 0x000e620008000800 */
[----:B------:R-:W-:Y:S01]  /*0180*/  I2FP.F32.S32 R0, R0 ;  /* 0x0000000000007245 */ /* 0x000fe20000201400 */
[----:B------:R-:W-:Y:S01]  /*0190*/  BSSY.RECONVERGENT B2, `(.L_x_115) ;  /* 0x0000013000027945 */ /* 0x000fe20003800200 */
[----:B------:R-:W2:Y:S01]  /*01a0*/  LDCU UR5, c[0x3][0x8] ;  /* 0x00c00100ff0577ac */ /* 0x000ea20008000800 */
[----:B-1----:R-:W-:-:S04]  /*01b0*/  FSETP.GT.AND P0, PT, R18, UR4, PT ;  /* 0x0000000412007c0b */ /* 0x002fc8000bf04000 */
[----:B------:R-:W-:Y:S01]  /*01c0*/  FSEL R2, R18, UR4, !P0 ;  /* 0x0000000412027c08 */ /* 0x000fe2000c000000 */
[----:B0-----:R-:W0:Y:S01]  /*01d0*/  MUFU.RCP R4, R6 ;  /* 0x0000000600047308 */ /* 0x001e220000001000 */
[----:B--2---:R-:W-:-:S04]  /*01e0*/  FADD R27, R0, -UR5 ;  /* 0x80000005001b7e21 */ /* 0x004fc80008000000 */
[----:B------:R-:W-:-:S04]  /*01f0*/  FMUL R27, R2, R27 ;  /* 0x0000001b021b7220 */ /* 0x000fc80000400000 */
[----:B------:R-:W1:Y:S01]  /*0200*/  FCHK P0, R27, R6 ;  /* 0x000000061b007302 */ /* 0x000e620000000000 */
[----:B0-----:R-:W-:-:S04]  /*0210*/  FFMA R5, R4, -R6, 1 ;  /* 0x3f80000004057423 */ /* 0x001fc80000000806 */
[----:B------:R-:W-:-:S04]  /*0220*/  FFMA R0, R4, R5, R4 ;  /* 0x0000000504007223 */ /* 0x000fc80000000004 */
[----:B------:R-:W-:-:S04]  /*0230*/  FFMA R4, R27, R0, RZ ;  /* 0x000000001b047223 */ /* 0x000fc800000000ff */
[----:B------:R-:W-:-:S04]  /*0240*/  FFMA R5, R4, -R6, R27 ;  /* 0x8000000604057223 */ /* 0x000fc8000000001b */
[----:B------:R-:W-:Y:S01]  /*0250*/  FFMA R0, R0, R5, R4 ;  /* 0x0000000500007223 */ /* 0x000fe20000000004 */
[----:B-1----:R-:W-:Y:S06]  /*0260*/  @!P0 BRA `(.L_x_116) ;  /* 0x0000000000148947 */ /* 0x002fec0003800000 */
[----:B------:R-:W0:Y:S01]  /*0270*/  LDCU UR4, c[0x3][URZ] ;  /* 0x00c00000ff0477ac */ /* 0x000e220008000800 */
[----:B------:R-:W-:Y:S02]  /*0280*/  MOV R16, 0x2b0 ;  /* 0x000002b000107802 */ /* 0x000fe40000000f00 */
[----:B0-----:R-:W-:-:S07]  /*0290*/  MOV R24, UR4 ;  /* 0x0000000400187c02 */ /* 0x001fce0008000f00 */
[----:B------:R-:W-:Y:S05]  /*02a0*/  CALL.REL.NOINC `($__internal_1_$__cuda_sm3x_div_rn_noftz_f32_slowpath) ;  /* 0x0000002800b47944 */ /* 0x000fea0003c00000 */
[----:B------:R-:W-:-:S07]  /*02b0*/  MOV R0, R4 ;  /* 0x0000000400007202 */ /* 0x000fce0000000f00 */
.L_x_116:
[----:B------:R-:W-:Y:S05]  /*02c0*/  BSYNC.RECONVERGENT B2 ;  /* 0x0000000000027941 */ /* 0x000fea0003800200 */
.L_x_115:
[----:B------:R-:W0:Y:S01]  /*02d0*/  LDC R6, c[0x3][0x4] ;  /* 0x00c00100ff067b82 */ /* 0x000e220000000800 */
[----:B------:R-:W1:Y:S01]  /*02e0*/  LDCU UR4, c[0x3][0xc] ;  /* 0x00c00180ff0477ac */ /* 0x000e620008000800 */
[----:B------:R-:W-:Y:S01]  /*02f0*/  I2FP.F32.U32 R3, R3 ;  /* 0x0000000300037245 */ /* 0x000fe20000201000 */
[----:B------:R-:W-:Y:S04]  /*0300*/  BSSY.RECONVERGENT B2, `(.L_x_117) ;  /* 0x000000f000027945 */ /* 0x000fe80003800200 */
[----:B-1----:R-:W-:-:S04]  /*0310*/  FADD R3, R3, -UR4 ;  /* 0x8000000403037e21 */ /* 0x002fc80008000000 */
[----:B------:R-:W-:Y:S01]  /*0320*/  FMUL R27, R2, R3 ;  /* 0x00000003021b7220 */ /* 0x000fe20000400000 */
[----:B0-----:R-:W0:Y:S08]  /*0330*/  MUFU.RCP R4, R6 ;  /* 0x0000000600047308 */ /* 0x001e300000001000 */
        /* <DEDUP_REMOVED lines=11> */
.L_x_118:
[----:B------:R-:W-:Y:S05]  /*03f0*/  BSYNC.RECONVERGENT B2 ;  /* 0x0000000000027941 */ /* 0x000fea0003800200 */
.L_x_117:
[----:B------:R-:W0:Y:S02]  /*0400*/  LDC.64 R6, c[0x0][0x388] ;  /* 0x0000e200ff067b82 */ /* 0x000e240000000a00 */
[----:B0-----:R-:W2:Y:S04]  /*0410*/  LDG.E R29, desc[UR12][R6.64+0x1c] ;  /* 0x00001c0c061d7981 */ /* 0x001ea8000c1e1900 */
[----:B------:R-:W3:Y:S04]  /*0420*/  LDG.E R27, desc[UR12][R6.64+0xc] ;  /* 0x00000c0c061b7981 */ /* 0x000ee8000c1e1900 */
[----:B------:R-:W4:Y:S04]  /*0430*/  LDG.E R21, desc[UR12][R6.64+0x10] ;  /* 0x0000100c06157981 */ /* 0x000f28000c1e1900 */
[----:B------:R-:W5:Y:S04]  /*0440*/  LDG.E R10, desc[UR12][R6.64+0x2c] ;  /* 0x00002c0c060a7981 */ /* 0x000f68000c1e1900 */
        /* <DEDUP_REMOVED lines=11> */
[----:B------:R-:W5:Y:S01]  /*0500*/  LDG.E R13, desc[UR12][R6.64+0x38] ;  /* 0x0000380c060d7981 */ /* 0x000f62000c1e1900 */
[----:B------:R-:W-:Y:S01]  /*0510*/  BSSY.RECONVERGENT B2, `(.L_x_119) ;  /* 0x0000040000027945 */ /* 0x000fe20003800200 */
[----:B--2---:R-:W-:-:S04]  /*0520*/  FMUL R8, R29, R4 ;  /* 0x000000041d087220 */ /* 0x004fc80000400000 */
[----:B---3--:R-:W-:Y:S01]  /*0530*/  FFMA R27, R27, R0, R8 ;  /* 0x000000001b1b7223 */ /* 0x008fe20000000008 */
[----:B----4-:R-:W-:-:S03]  /*0540*/  FMUL R8, R21, R4 ;  /* 0x0000000415087220 */ /* 0x010fc60000400000 */
[----:B-----5:R-:W-:Y:S01]  /*0550*/  FFMA R10, R2, R10, R27 ;  /* 0x0000000a020a7223 */ /* 0x020fe2000000001b */
[----:B------:R-:W-:-:S03]  /*0560*/  FFMA R21, R5, R0, R8 ;  /* 0x0000000005157223 */ /* 0x000fc60000000008 */
[----:B------:R-:W-:-:S05]  /*0570*/  FADD R5, R10, R12 ;  /* 0x0000000c0a057221 */ /* 0x000fca0000000000 */
[----:B------:R-:W-:Y:S01]  /*0580*/  FSETP.NEU.AND P0, PT, R5, 1, PT ;  /* 0x3f8000000500780b */ /* 0x000fe20003f0d000 */
[-C--:B------:R-:W-:Y:S01]  /*0590*/  FMUL R8, R23, R4.reuse ;  /* 0x0000000417087220 */ /* 0x080fe20000400000 */
[----:B------:R-:W-:-:S03]  /*05a0*/  FMUL R4, R25, R4 ;  /* 0x0000000419047220 */ /* 0x000fc60000400000 */
[-C--:B------:R-:W-:Y:S01]  /*05b0*/  FFMA R8, R19, R0.reuse, R8 ;  /* 0x0000000013087223 */ /* 0x080fe20000000008 */
[----:B------:R-:W-:Y:S01]  /*05c0*/  FFMA R4, R17, R0, R4 ;  /* 0x0000000011047223 */ /* 0x000fe20000000004 */
[C---:B------:R-:W-:Y:S02]  /*05d0*/  FFMA R11, R2.reuse, R11, R21 ;  /* 0x0000000b020b7223 */ /* 0x040fe40000000015 */
[C---:B------:R-:W-:Y:S01]  /*05e0*/  FFMA R8, R2.reuse, R9, R8 ;  /* 0x0000000902087223 */ /* 0x040fe20000000008 */
[----:B------:R-:W-:Y:S01]  /*05f0*/  FFMA R4, R2, R3, R4 ;  /* 0x0000000302047223 */ /* 0x000fe20000000004 */
[----:B------:R-:W-:Y:S02]  /*0600*/  FADD R3, R11, R14 ;  /* 0x0000000e0b037221 */ /* 0x000fe40000000000 */
[----:B------:R-:W-:Y:S01]  /*0610*/  FADD R2, R8, R15 ;  /* 0x0000000f08027221 */ /* 0x000fe20000000000 */
[----:B------:R-:W-:Y:S01]  /*0620*/  FADD R0, R4, R13 ;  /* 0x0000000d04007221 */ /* 0x000fe20000000000 */
[----:B------:R-:W-:Y:S06]  /*0630*/  @!P0 BRA `(.L_x_120) ;  /* 0x0000000000b48947 */ /* 0x000fec0003800000 */
[----:B------:R-:W0:Y:S01]  /*0640*/  MUFU.RCP R4, R5 ;  /* 0x0000000500047308 */ /* 0x000e220000001000 */
[----:B------:R-:W-:Y:S07]  /*0650*/  BSSY.RECONVERGENT B3, `(.L_x_121) ;  /* 0x000000c000037945 */ /* 0x000fee0003800200 */
[----:B------:R-:W1:Y:S01]  /*0660*/  FCHK P0, R3, R5 ;  /* 0x0000000503007302 */ /* 0x000e620000000000 */
[----:B0-----:R-:W-:-:S04]  /*0670*/  FFMA R7, -R5, R4, 1 ;  /* 0x3f80000005077423 */ /* 0x001fc80000000104 */
[----:B------:R-:W-:-:S04]  /*0680*/  FFMA R4, R4, R7, R4 ;  /* 0x0000000704047223 */ /* 0x000fc80000000004 */
[----:B------:R-:W-:-:S04]  /*0690*/  FFMA R7, R3, R4, RZ ;  /* 0x0000000403077223 */ /* 0x000fc800000000ff */
[----:B------:R-:W-:-:S04]  /*06a0*/  FFMA R6, -R5, R7, R3 ;  /* 0x0000000705067223 */ /* 0x000fc80000000103 */
[----:B------:R-:W-:Y:S01]  /*06b0*/  FFMA R4, R4, R6, R7 ;  /* 0x0000000604047223 */ /* 0x000fe20000000007 */
[----:B-1----:R-:W-:Y:S06]  /*06c0*/  @!P0 BRA `(.L_x_122) ;  /* 0x0000000000108947 */ /* 0x002fec0003800000 */
[----:B------:R-:W-:Y:S01]  /*06d0*/  MOV R27, R3 ;  /* 0x00000003001b7202 */ /* 0x000fe20000000f00 */
[----:B------:R-:W-:Y:S01]  /*06e0*/  IMAD.MOV.U32 R24, RZ, RZ, R5 ;  /* 0x000000ffff187224 */ /* 0x000fe200078e0005 */
[----:B------:R-:W-:-:S07]  /*06f0*/  MOV R16, 0x710 ;  /* 0x0000071000107802 */ /* 0x000fce0000000f00 */
[----:B------:R-:W-:Y:S05]  /*0700*/  CALL.REL.NOINC `($__internal_1_$__cuda_sm3x_div_rn_noftz_f32_slowpath) ;  /* 0x00000024009c7944 */ /* 0x000fea0003c00000 */
.L_x_122:
[----:B------:R-:W-:Y:S05]  /*0710*/  BSYNC.RECONVERGENT B3 ;  /* 0x0000000000037941 */ /* 0x000fea0003800200 */
.L_x_121:
[----:B------:R-:W0:Y:S01]  /*0720*/  MUFU.RCP R6, R5 ;  /* 0x0000000500067308 */ /* 0x000e220000001000 */
[----:B------:R-:W-:Y:S07]  /*0730*/  BSSY.RECONVERGENT B3, `(.L_x_123) ;  /* 0x000000d000037945 */ /* 0x000fee0003800200 */
[----:B------:R-:W1:Y:S01]  /*0740*/  FCHK P0, R2, R5 ;  /* 0x0000000502007302 */ /* 0x000e620000000000 */
[----:B0-----:R-:W-:-:S04]  /*0750*/  FFMA R3, -R5, R6, 1 ;  /* 0x3f80000005037423 */ /* 0x001fc80000000106 */
[----:B------:R-:W-:Y:S01]  /*0760*/  FFMA R9, R6, R3, R6 ;  /* 0x0000000306097223 */ /* 0x000fe20000000006 */
[----:B------:R-:W-:-:S03]  /*0770*/  MOV R3, R4 ;  /* 0x0000000400037202 */ /* 0x000fc60000000f00 */
[----:B------:R-:W-:-:S04]  /*0780*/  FFMA R6, R2, R9, RZ ;  /* 0x0000000902067223 */ /* 0x000fc800000000ff */
[----:B------:R-:W-:-:S04]  /*0790*/  FFMA R7, -R5, R6, R2 ;  /* 0x0000000605077223 */ /* 0x000fc80000000102 */
[----:B------:R-:W-:Y:S01]  /*07a0*/  FFMA R4, R9, R7, R6 ;  /* 0x0000000709047223 */ /* 0x000fe20000000006 */
[----:B-1----:R-:W-:Y:S06]  /*07b0*/  @!P0 BRA `(.L_x_124) ;  /* 0x0000000000108947 */ /* 0x002fec0003800000 */
[----:B------:R-:W-:Y:S02]  /*07c0*/  MOV R27, R2 ;  /* 0x00000002001b7202 */ /* 0x000fe40000000f00 */
[----:B------:R-:W-:Y:S02]  /*07d0*/  MOV R24, R5 ;  /* 0x0000000500187202 */ /* 0x000fe40000000f00 */
[----:B------:R-:W-:-:S07]  /*07e0*/  MOV R16, 0x800 ;  /* 0x0000080000107802 */ /* 0x000fce0000000f00 */
[----:B------:R-:W-:Y:S05]  /*07f0*/  CALL.REL.NOINC `($__internal_1_$__cuda_sm3x_div_rn_noftz_f32_slowpath) ;  /* 0x0000002400607944 */ /* 0x000fea0003c00000 */
.L_x_124:
[----:B------:R-:W-:Y:S05]  /*0800*/  BSYNC.RECONVERGENT B3 ;  /* 0x0000000000037941 */ /* 0x000fea0003800200 */
.L_x_123:
        /* <DEDUP_REMOVED lines=10> */
[----:B------:R-:W-:Y:S01]  /*08b0*/  IMAD.MOV.U32 R27, RZ, RZ, R0 ;  /* 0x000000ffff1b7224 */ /* 0x000fe200078e0000 */
[----:B------:R-:W-:Y:S02]  /*08c0*/  MOV R24, R5 ;  /* 0x0000000500187202 */ /* 0x000fe40000000f00 */
[----:B------:R-:W-:-:S07]  /*08d0*/  MOV R16, 0x8f0 ;  /* 0x000008f000107802 */ /* 0x000fce0000000f00 */
[----:B------:R-:W-:Y:S05]  /*08e0*/  CALL.REL.NOINC `($__internal_1_$__cuda_sm3x_div_rn_noftz_f32_slowpath) ;  /* 0x0000002400247944 */ /* 0x000fea0003c00000 */
.L_x_126:
[----:B------:R-:W-:Y:S05]  /*08f0*/  BSYNC.RECONVERGENT B3 ;  /* 0x0000000000037941 */ /* 0x000fea0003800200 */
.L_x_125:
[----:B------:R-:W-:-:S07]  /*0900*/  MOV R0, R4 ;  /* 0x0000000400007202 */ /* 0x000fce0000000f00 */
.L_x_120:
[----:B------:R-:W-:Y:S05]  /*0910*/  BSYNC.RECONVERGENT B2 ;  /* 0x0000000000027941 */ /* 0x000fea0003800200 */
.L_x_119:
[----:B------:R-:W-:Y:S01]  /*0920*/  FADD R12, -R15, R2 ;  /* 0x000000020f0c7221 */ /* 0x000fe20000000100 */
[----:B------:R-:W-:Y:S01]  /*0930*/  FADD R11, -R14, R3 ;  /* 0x000000030e0b7221 */ /* 0x000fe20000000100 */
[----:B------:R-:W-:Y:S01]  /*0940*/  FADD R10, -R13, R0 ;  /* 0x000000000d0a7221 */ /* 0x000fe20000000100 */
[----:B------:R-:W0:Y:S01]  /*0950*/  LDC R24, c[0x3][0x24] ;  /* 0x00c00900ff187b82 */ /* 0x000e220000000800 */
[----:B------:R-:W-:Y:S01]  /*0960*/  FMUL R4, R12, R12 ;  /* 0x0000000c0c047220 */ /* 0x000fe20000400000 */
[----:B------:R-:W-:Y:S03]  /*0970*/  BSSY.RECONVERGENT B0, `(.L_x_127) ;  /* 0x000000f000007945 */ /* 0x000fe60003800200 */
[----:B------:R-:W-:-:S04]  /*0980*/  FFMA R5, R11, R11, R4 ;  /* 0x0000000b0b057223 */ /* 0x000fc80000000004 */
[----:B------:R-:W-:-:S04]  /*0990*/  FFMA R4, R10, R10, R5 ;  /* 0x0000000a0a047223 */ /* 0x000fc80000000005 */
[----:B------:R1:W2:Y:S01]  /*09a0*/  MUFU.RSQ R5, R4 ;  /* 0x0000000400057308 */ /* 0x0002a20000001400 */
[----:B------:R-:W-:-:S04]  /*09b0*/  IADD3 R6, PT, PT, R4, -0xd000000, RZ ;  /* 0xf300000004067810 */ /* 0x000fc80007ffe0ff */
[----:B------:R-:W-:Y:S01]  /*09c0*/  ISETP.GT.U32.AND P0, PT, R6, 0x727fffff, PT ;  /* 0x727fffff0600780c */ /* 0x000fe20003f04070 */
[----:B0-----:R-:W-:-:S12]  /*09d0*/  FMUL R24, R24, 0.5 ;  /* 0x3f00000018187820 */ /* 0x001fd80000400000 */
[----:B-12---:R-:W-:Y:S05]  /*09e0*/  @!P0 BRA `(.L_x_128) ;  /* 0x00000000000c8947 */ /* 0x006fea0003800000 */
[----:B------:R-:W-:-:S07]  /*09f0*/  MOV R16, 0xa10 ;  /* 0x00000a1000107802 */ /* 0x000fce0000000f00 */
[----:B------:R-:W-:Y:S05]  /*0a00*/  CALL.REL.NOINC `($__internal_0_$__cuda_sm20_sqrt_rn_f32_slowpath) ;  /* 0x0000002000807944 */ /* 0x000fea0003c00000 */
[----:B------:R-:W-:Y:S05]  /*0a10*/  BRA `(.L_x_129) ;  /* 0x0000000000107947 */ /* 0x000fea0003800000 */
.L_x_128:
[----:B------:R-:W-:Y:S01]  /*0a20*/  FMUL.FTZ R27, R4, R5 ;  /* 0x00000005041b7220 */ /* 0x000fe20000410000 */
[----:B------:R-:W-:-:S03]  /*0a30*/  FMUL.FTZ R5, R5, 0.5 ;  /* 0x3f00000005057820 */ /* 0x000fc60000410000 */
[----:B------:R-:W-:-:S04]  /*0a40*/  FFMA R4, -R27, R27, R4 ;  /* 0x0000001b1b047223 */ /* 0x000fc80000000104 */
[----:B------:R-:W-:-:S07]  /*0a50*/  FFMA R27, R4, R5, R27 ;  /* 0x00000005041b7223 */ /* 0x000fce000000001b */
.L_x_129:
[----:B------:R-:W-:Y:S05]  /*0a60*/  BSYNC.RECONVERGENT B0 ;  /* 0x0000000000007941 */ /* 0x000fea0003800200 */
.L_x_127:
        /* <DEDUP_REMOVED lines=9> */
[----:B------:R-:W-:-:S07]  /*0b00*/  MOV R16, 0xb20 ;  /* 0x00000b2000107802 */ /* 0x000fce0000000f00 */
[----:B------:R-:W-:Y:S05]  /*0b10*/  CALL.REL.NOINC `($__internal_1_$__cuda_sm3x_div_rn_noftz_f32_slowpath) ;  /* 0x0000002000987944 */ /* 0x000fea0003c00000 */
.L_x_131:
[----:B------:R-:W-:Y:S05]  /*0b20*/  BSYNC.RECONVERGENT B2 ;  /* 0x0000000000027941 */ /* 0x000fea0003800200 */
.L_x_130:
[----:B------:R-:W0:Y:S01]  /*0b30*/  F2I.TRUNC.NTZ R4, R4 ;  /* 0x0000000400047305 */ /* 0x000e22000020f100 */
[----:B------:R-:W1:Y:S01]  /*0b40*/  LDCU.64 UR4, c[0x0][0x398] ;  /* 0x00007300ff0477ac */ /* 0x000e620008000a00 */
[----:B------:R-:W-:Y:S01]  /*0b50*/  BSSY.RECONVERGENT B3, `(.L_x_132) ;  /* 0x00001be000037945 */ /* 0x000fe20003800200 */
[----:B------:R-:W2:Y:S01]  /*0b60*/  LDCU.128 UR8, c[0x0][0x3a0] ;  /* 0x00007400ff0877ac */ /* 0x000ea20008000c00 */
[----:B------:R-:W3:Y:S01]  /*0b70*/  LDCU UR14, c[0x0][0x398] ;  /* 0x00007300ff0e77ac */ /* 0x000ee20008000800 */
[----:B------:R-:W4:Y:S01]  /*0b80*/  LDCU UR17, c[0x0][0x398] ;  /* 0x00007300ff1177ac */ /* 0x000f220008000800 */
[----:B0-----:R-:W-:Y:S01]  /*0b90*/  ISETP.GE.AND P0, PT, R4, 0x1, PT ;  /* 0x000000010400780c */ /* 0x001fe20003f06270 */
[----:B------:R-:W0:Y:S01]  /*0ba0*/  LDCU UR15, c[0x0][0x3a0] ;  /* 0x00007400ff0f77ac */ /* 0x000e220008000800 */
[----:B-1----:R-:W-:Y:S01]  /*0bb0*/  UIADD3 UR4, UPT, UPT, UR5, -UR4, URZ ;  /* 0x8000000405047290 */ /* 0x002fe2000fffe0ff */
[----:B------:R-:W1:Y:S01]  /*0bc0*/  LDCU UR18, c[0x0][0x3a0] ;  /* 0x00007400ff1277ac */ /* 0x000e620008000800 */
[----:B------:R-:W0:Y:S01]  /*0bd0*/  LDCU UR16, c[0x0][0x3a8] ;  /* 0x00007500ff1077ac */ /* 0x000e220008000800 */
[----:B------:R-:W0:Y:S01]  /*0be0*/  LDCU UR19, c[0x0][0x3a8] ;  /* 0x00007500ff1377ac */ /* 0x000e220008000800 */
[----:B--2---:R-:W-:-:S02]  /*0bf0*/  UIADD3 UR5, UPT, UPT, UR9, -UR8, URZ ;  /* 0x8000000809057290 */ /* 0x004fc4000fffe0ff */
[----:B------:R-:W-:Y:S02]  /*0c00*/  UIADD3 UR6, UPT, UPT, UR11, 0x1, -UR10 ;  /* 0x000000010b067890 */ /* 0x000fe4000fffe80a */
[----:B------:R-:W-:-:S03]  /*0c10*/  UIADD3 UR7, UPT, UPT, UR4, 0x1, URZ ;  /* 0x0000000104077890 */ /* 0x000fc6000fffe0ff */
[----:B---34-:R-:W-:Y:S09]  /*0c20*/  @!P0 BRA `(.L_x_133) ;  /* 0x0000001800c08947 */ /* 0x018ff20003800000 */
[C---:B------:R-:W-:Y:S01]  /*0c30*/  ISETP.GE.U32.AND P0, PT, R4.reuse, 0x4, PT ;  /* 0x000000040400780c */ /* 0x040fe20003f06070 */
[----:B------:R-:W-:Y:S01]  /*0c40*/  BSSY.RECONVERGENT B2, `(.L_x_134) ;  /* 0x0000155000027945 */ /* 0x000fe20003800200 */
[----:B------:R-:W-:Y:S01]  /*0c50*/  HFMA2 R8, -RZ, RZ, 0, 0 ;  /* 0x00000000ff087431 */ /* 0x000fe200000001ff */
[----:B------:R-:W-:Y:S02]  /*0c60*/  I2FP.F32.U32 R9, R4 ;  /* 0x0000000400097245 */ /* 0x000fe40000201000 */
[----:B------:R-:W-:-:S08]  /*0c70*/  LOP3.LUT R7, R4, 0x3, RZ, 0xc0, !PT ;  /* 0x0000000304077812 */ /* 0x000fd000078ec0ff */
[----:B------:R-:W-:Y:S05]  /*0c80*/  @!P0 BRA `(.L_x_135) ;  /* 0x0000001400408947 */ /* 0x000fea0003800000 */
[----:B------:R-:W2:Y:S01]  /*0c90*/  LDC R6, c[0x3][0x24] ;  /* 0x00c00900ff067b82 */ /* 0x000ea20000000800 */
[----:B------:R-:W-:Y:S01]  /*0ca0*/  LOP3.LUT R8, R4, 0x7ffffffc, RZ, 0xc0, !PT ;  /* 0x7ffffffc04087812 */ /* 0x000fe200078ec0ff */
[----:B------:R-:W-:-:S07]  /*0cb0*/  IMAD.MOV.U32 R5, RZ, RZ, RZ ;  /* 0x000000ffff057224 */ /* 0x000fce00078e00ff */
.L_x_168:
[----:B------:R-:W3:Y:S01]  /*0cc0*/  MUFU.RCP R4, R9 ;  /* 0x0000000900047308 */ /* 0x000ee20000001000 */
[----:B------:R-:W-:Y:S01]  /*0cd0*/  I2FP.F32.U32 R27, R5 ;  /* 0x00000005001b7245 */ /* 0x000fe20000201000 */
[----:B------:R-:W-:Y:S06]  /*0ce0*/  BSSY.RECONVERGENT B4, `(.L_x_136) ;  /* 0x000000b000047945 */ /* 0x000fec0003800200 */
[----:B------:R-:W4:Y:S01]  /*0cf0*/  FCHK P0, R27, R9 ;  /* 0x000000091b007302 */ /* 0x000f220000000000 */
[----:B---3--:R-:W-:-:S04]  /*0d00*/  FFMA R17, -R9, R4, 1 ;  /* 0x3f80000009117423 */ /* 0x008fc80000000104 */
[----:B------:R-:W-:-:S04]  /*0d10*/  FFMA R4, R4, R17, R4 ;  /* 0x0000001104047223 */ /* 0x000fc80000000004 */
[----:B------:R-:W-:-:S04]  /*0d20*/  FFMA R17, R27, R4, RZ ;  /* 0x000000041b117223 */ /* 0x000fc800000000ff */
[----:B------:R-:W-:-:S04]  /*0d30*/  FFMA R16, -R9, R17, R27 ;  /* 0x0000001109107223 */ /* 0x000fc8000000011b */
[----:B------:R-:W-:Y:S01]  /*0d40*/  FFMA R4, R4, R16, R17 ;  /* 0x0000001004047223 */ /* 0x000fe20000000011 */
[----:B----4-:R-:W-:Y:S06]  /*0d50*/  @!P0 BRA `(.L_x_137) ;  /* 0x00000000000c8947 */ /* 0x010fec0003800000 */
[----:B------:R-:W-:Y:S02]  /*0d60*/  MOV R24, R9 ;  /* 0x0000000900187202 */ /* 0x000fe40000000f00 */
[----:B------:R-:W-:-:S07]  /*0d70*/  MOV R16, 0xd90 ;  /* 0x00000d9000107802 */ /* 0x000fce0000000f00 */
[----:B012---:R-:W-:Y:S05]  /*0d80*/  CALL.REL.NOINC `($__internal_1_$__cuda_sm3x_div_rn_noftz_f32_slowpath) ;  /* 0x0000001c00fc7944 */ /* 0x007fea0003c00000 */
.L_x_137:
[----:B01----:R-:W-:Y:S05]  /*0d90*/  BSYNC.RECONVERGENT B4 ;  /* 0x0000000000047941 */ /* 0x003fea0003800200 */
.L_x_136:
[----:B--2---:R-:W0:Y:S01]  /*0da0*/  MUFU.RCP R17, R6 ;  /* 0x0000000600117308 */ /* 0x004e220000001000 */
[-C--:B------:R-:W-:Y:S01]  /*0db0*/  FFMA R27, R11, R4.reuse, R14 ;  /* 0x000000040b1b7223 */ /* 0x080fe2000000000e */
[----:B------:R-:W-:Y:S01]  /*0dc0*/  BSSY.RECONVERGENT B4, `(.L_x_138) ;  /* 0x000000f000047945 */ /* 0x000fe20003800200 */
[-C--:B------:R-:W-:Y:S01]  /*0dd0*/  FFMA R19, R12, R4.reuse, R15 ;  /* 0x000000040c137223 */ /* 0x080fe2000000000f */
[----:B------:R-:W-:-:S04]  /*0de0*/  FFMA R29, R10, R4, R13 ;  /* 0x000000040a1d7223 */ /* 0x000fc8000000000d */
        /* <DEDUP_REMOVED lines=12> */
.L_x_139:
[----:B------:R-:W-:Y:S05]  /*0eb0*/  BSYNC.RECONVERGENT B4 ;  /* 0x0000000000047941 */ /* 0x000fea0003800200 */
.L_x_138:
[----:B------:R-:W0:Y:S01]  /*0ec0*/  MUFU.RCP R17, R6 ;  /* 0x0000000600117308 */ /* 0x000e220000001000 */
[----:B------:R-:W-:Y:S07]  /*0ed0*/  BSSY.RECONVERGENT B4, `(.L_x_140) ;  /* 0x000000f000047945 */ /* 0x000fee0003800200 */
[----:B------:R-:W-:Y:S08]  /*0ee0*/  FCHK P0, R19, R6 ;  /* 0x0000000613007302 */ /* 0x000ff00000000000 */
[----:B------:R-:W1:Y:S01]  /*0ef0*/  F2I.TRUNC.NTZ R16, R16 ;  /* 0x0000001000107305 */ /* 0x000e62000020f100 */
[----:B0-----:R-:W-:-:S04]  /*0f00*/  FFMA R4, R17, -R6, 1 ;  /* 0x3f80000011047423 */ /* 0x001fc80000000806 */
[----:B------:R-:W-:-:S04]  /*0f10*/  FFMA R21, R17, R4, R17 ;  /* 0x0000000411157223 */ /* 0x000fc80000000011 */
[----:B------:R-:W-:-:S04]  /*0f20*/  FFMA R4, R19, R21, RZ ;  /* 0x0000001513047223 */ /* 0x000fc800000000ff */
[----:B------:R-:W-:Y:S01]  /*0f30*/  FFMA R17, R4, -R6, R19 ;  /* 0x8000000604117223 */ /* 0x000fe20000000013 */
[----:B-1----:R-:W-:-:S03]  /*0f40*/  IADD3 R20, PT, PT, R16, -UR14, RZ ;  /* 0x8000000e10147c10 */ /* 0x002fc6000fffe0ff */
[----:B------:R-:W-:Y:S01]  /*0f50*/  FFMA R4, R21, R17, R4 ;  /* 0x0000001115047223 */ /* 0x000fe20000000004 */
[----:B------:R-:W-:Y:S06]  /*0f60*/  @!P0 BRA `(.L_x_141) ;  /* 0x0000000000148947 */ /* 0x000fec0003800000 */
[----:B------:R-:W0:Y:S01]  /*0f70*/  LDCU UR8, c[0x3][0x24] ;  /* 0x00c00480ff0877ac */ /* 0x000e220008000800 */
[----:B------:R-:W-:Y:S01]  /*0f80*/  IMAD.MOV.U32 R27, RZ, RZ, R19 ;  /* 0x000000ffff1b7224 */ /* 0x000fe200078e0013 */
[----:B------:R-:W-:Y:S02]  /*0f90*/  MOV R16, 0xfc0 ;  /* 0x00000fc000107802 */ /* 0x000fe40000000f00 */
[----:B0-----:R-:W-:-:S07]  /*0fa0*/  MOV R24, UR8 ;  /* 0x0000000800187c02 */ /* 0x001fce0008000f00 */
[----:B------:R-:W-:Y:S05]  /*0fb0*/  CALL.REL.NOINC `($__internal_1_$__cuda_sm3x_div_rn_noftz_f32_slowpath) ;  /* 0x0000001c00707944 */ /* 0x000fea0003c00000 */
.L_x_141:
[----:B------:R-:W-:Y:S05]  /*0fc0*/  BSYNC.RECONVERGENT B4 ;  /* 0x0000000000047941 */ /* 0x000fea0003800200 */
.L_x_140:
        /* <DEDUP_REMOVED lines=12> */
[----:B------:R-:W-:Y:S02]  /*1090*/  MOV R27, R29 ;  /* 0x0000001d001b7202 */ /* 0x000fe40000000f00 */
[----:B------:R-:W-:Y:S02]  /*10a0*/  MOV R16, 0x10d0 ;  /* 0x000010d000107802 */ /* 0x000fe40000000f00 */
[----:B0-----:R-:W-:-:S07]  /*10b0*/  MOV R24, UR8 ;  /* 0x0000000800187c02 */ /* 0x001fce0008000f00 */
[----:B------:R-:W-:Y:S05]  /*10c0*/  CALL.REL.NOINC `($__internal_1_$__cuda_sm3x_div_rn_noftz_f32_slowpath) ;  /* 0x0000001c002c7944 */ /* 0x000fea0003c00000 */
.L_x_143:
[----:B------:R-:W-:Y:S05]  /*10d0*/  BSYNC.RECONVERGENT B4 ;  /* 0x0000000000047941 */ /* 0x000fea0003800200 */
.L_x_142:
[----:B------:R-:W0:Y:S01]  /*10e0*/  F2I.TRUNC.NTZ R4, R4 ;  /* 0x0000000400047305 */ /* 0x000e22000020f100 */
[----:B------:R-:W-:Y:S01]  /*10f0*/  ISETP.GT.AND P0, PT, R19, UR5, PT ;  /* 0x0000000513007c0c */ /* 0x000fe2000bf04270 */
[----:B------:R-:W-:Y:S01]  /*1100*/  HFMA2 R21, -RZ, RZ, 0, 5.9604644775390625e-08 ;  /* 0x00000001ff157431 */ /* 0x000fe200000001ff */
[C---:B------:R-:W-:Y:S01]  /*1110*/  LOP3.LUT R16, R20.reuse, R19, RZ, 0xfc, !PT ;  /* 0x0000001314107212 */ /* 0x040fe200078efcff */
[----:B------:R-:W-:Y:S01]  /*1120*/  BSSY.RECONVERGENT B4, `(.L_x_144) ;  /* 0x000001a000047945 */ /* 0x000fe20003800200 */
[----:B------:R-:W-:-:S04]  /*1130*/  ISETP.GT.OR P0, PT, R20, UR4, P0 ;  /* 0x0000000414007c0c */ /* 0x000fc80008704670 */
[----:B------:R-:W-:Y:S01]  /*1140*/  ISETP.LT.OR P0, PT, R16, RZ, P0 ;  /* 0x000000ff1000720c */ /* 0x000fe20000701670 */
[----:B0-----:R-:W-:Y:S01]  /*1150*/  VIADD R22, R4, -UR16 ;  /* 0x8000001004167c36 */ /* 0x001fe20008000000 */
[----:B------:R-:W-:-:S04]  /*1160*/  IADD3 R4, PT, PT, R5, 0x1, RZ ;  /* 0x0000000105047810 */ /* 0x000fc80007ffe0ff */
[C---:B------:R-:W-:Y:S02]  /*1170*/  ISETP.LT.OR P0, PT, R22.reuse, RZ, P0 ;  /* 0x000000ff1600720c */ /* 0x040fe40000701670 */
[----:B------:R-:W-:Y:S02]  /*1180*/  I2FP.F32.U32 R27, R4 ;  /* 0x00000004001b7245 */ /* 0x000fe40000201000 */
[----:B------:R-:W-:-:S13]  /*1190*/  ISETP.GT.OR P0, PT, R22, UR6, P0 ;  /* 0x0000000616007c0c */ /* 0x000fda0008704670 */
[----:B------:R-:W0:Y:S01]  /*11a0*/  @!P0 LDC.64 R16, c[0x0][0x390] ;  /* 0x0000e400ff108b82 */ /* 0x000e220000000a00 */
[----:B------:R-:W-:Y:S02]  /*11b0*/  @!P0 IMAD R19, R19, UR7, R20 ;  /* 0x0000000713138c24 */ /* 0x000fe4000f8e0214 */
[----:B------:R-:W1:Y:S02]  /*11c0*/  MUFU.RCP R20, R9 ;  /* 0x0000000900147308 */ /* 0x000e640000001000 */
[----:B------:R-:W-:-:S05]  /*11d0*/  @!P0 IMAD R19, R19, UR6, R22 ;  /* 0x0000000613138c24 */ /* 0x000fca000f8e0216 */
[----:B0-----:R-:W-:-:S04]  /*11e0*/  @!P0 IADD3 R16, P1, PT, R19, R16, RZ ;  /* 0x0000001013108210 */ /* 0x001fc80007f3e0ff */
[----:B------:R-:W-:Y:S01]  /*11f0*/  @!P0 LEA.HI.X.SX32 R17, R19, R17, 0x1, P1 ;  /* 0x0000001113118211 */ /* 0x000fe200008f0eff */
[----:B-1----:R-:W-:-:S04]  /*1200*/  FFMA R19, -R9, R20, 1 ;  /* 0x3f80000009137423 */ /* 0x002fc80000000114 */
[----:B------:R0:W-:Y:S01]  /*1210*/  @!P0 STG.E.U8 desc[UR12][R16.64], R21 ;  /* 0x0000001510008986 */ /* 0x0001e2000c10110c */
[----:B------:R-:W1:Y:S01]  /*1220*/  FCHK P0, R27, R9 ;  /* 0x000000091b007302 */ /* 0x000e620000000000 */
[----:B------:R-:W-:-:S04]  /*1230*/  FFMA R4, R20, R19, R20 ;  /* 0x0000001314047223 */ /* 0x000fc80000000014 */
[----:B------:R-:W-:-:S04]  /*1240*/  FFMA R19, R4, R27, RZ ;  /* 0x0000001b04137223 */ /* 0x000fc800000000ff */
[----:B------:R-:W-:-:S04]  /*1250*/  FFMA R20, -R9, R19, R27 ;  /* 0x0000001309147223 */ /* 0x000fc8000000011b */
[----:B------:R-:W-:Y:S01]  /*1260*/  FFMA R19, R4, R20, R19 ;  /* 0x0000001404137223 */ /* 0x000fe20000000013 */
[----:B01----:R-:W-:Y:S06]  /*1270*/  @!P0 BRA `(.L_x_145) ;  /* 0x0000000000108947 */ /* 0x003fec0003800000 */
[----:B------:R-:W-:Y:S02]  /*1280*/  MOV R24, R9 ;  /* 0x0000000900187202 */ /* 0x000fe40000000f00 */
[----:B------:R-:W-:-:S07]  /*1290*/  MOV R16, 0x12b0 ;  /* 0x000012b000107802 */ /* 0x000fce0000000f00 */
[----:B------:R-:W-:Y:S05]  /*12a0*/  CALL.REL.NOINC `($__internal_1_$__cuda_sm3x_div_rn_noftz_f32_slowpath) ;  /* 0x0000001800b47944 */ /* 0x000fea0003c00000 */
[----:B------:R-:W-:-:S07]  /*12b0*/  MOV R19, R4 ;  /* 0x0000000400137202 */ /* 0x000fce0000000f00 */
.L_x_145:
[----:B------:R-:W-:Y:S05]  /*12c0*/  BSYNC.RECONVERGENT B4 ;  /* 0x0000000000047941 */ /* 0x000fea0003800200 */
.L_x_144:
[----:B------:R-:W0:Y:S01]  /*12d0*/  MUFU.RCP R17, R6 ;  /* 0x0000000600117308 */ /* 0x000e220000001000 */
        /* <DEDUP_REMOVED lines=12> */
[----:B------:R-:W-:Y:S01]  /*13a0*/  MOV R16, 0x13d0 ;  /* 0x000013d000107802 */ /* 0x000fe20000000f00 */
[----:B0-----:R-:W-:-:S07]  /*13b0*/  IMAD.U32 R24, RZ, RZ, UR8 ;  /* 0x00000008ff187e24 */ /* 0x001fce000f8e00ff */
[----:B------:R-:W-:Y:S05]  /*13c0*/  CALL.REL.NOINC `($__internal_1_$__cuda_sm3x_div_rn_noftz_f32_slowpath) ;  /* 0x00000018006c7944 */ /* 0x000fea0003c00000 */
.L_x_147:
[----:B------:R-:W-:Y:S05]  /*13d0*/  BSYNC.RECONVERGENT B4 ;  /* 0x0000000000047941 */ /* 0x000fea0003800200 */
.L_x_146:
        /* <DEDUP_REMOVED lines=16> */
[----:B------:R-:W-:-:S07]  /*14e0*/  MOV R16, R4 ;  /* 0x0000000400107202 */ /* 0x000fce0000000f00 */
.L_x_149:
[----:B------:R-:W-:Y:S05]  /*14f0*/  BSYNC.RECONVERGENT B4 ;  /* 0x0000000000047941 */ /* 0x000fea0003800200 */
.L_x_148:
        /* <DEDUP_REMOVED lines=8> */
[----:B-1----:R-:W-:-:S03]  /*1580*/  VIADD R20, R16, -UR15 ;  /* 0x8000000f10147c36 */ /* 0x002fc60008000000 */
[----:B------:R-:W-:Y:S01]  /*1590*/  FFMA R4, R4, R17, R22 ;  /* 0x0000001104047223 */ /* 0x000fe20000000016 */
[----:B------:R-:W-:Y:S06]  /*15a0*/  @!P0 BRA `(.L_x_151) ;  /* 0x0000000000148947 */ /* 0x000fec0003800000 */
[----:B------:R-:W0:Y:S01]  /*15b0*/  LDCU UR8, c[0x3][0x24] ;  /* 0x00c00480ff0877ac */ /* 0x000e220008000800 */
[----:B------:R-:W-:Y:S02]  /*15c0*/  MOV R27, R29 ;  /* 0x0000001d001b7202 */ /* 0x000fe40000000f00 */
[----:B------:R-:W-:Y:S02]  /*15d0*/  MOV R16, 0x1600 ;  /* 0x0000160000107802 */ /* 0x000fe40000000f00 */
[----:B0-----:R-:W-:-:S07]  /*15e0*/  MOV R24, UR8 ;  /* 0x0000000800187c02 */ /* 0x001fce0008000f00 */
[----:B------:R-:W-:Y:S05]  /*15f0*/  CALL.REL.NOINC `($__internal_1_$__cuda_sm3x_div_rn_noftz_f32_slowpath) ;  /* 0x0000001400e07944 */ /* 0x000fea0003c00000 */
.L_x_151:
[----:B------:R-:W-:Y:S05]  /*1600*/  BSYNC.RECONVERGENT B4 ;  /* 0x0000000000047941 */ /* 0x000fea0003800200 */
.L_x_150:
[----:B------:R-:W0:Y:S01]  /*1610*/  F2I.TRUNC.NTZ R4, R4 ;  /* 0x0000000400047305 */ /* 0x000e22000020f100 */
[----:B------:R-:W-:Y:S01]  /*1620*/  ISETP.GT.AND P0, PT, R20, UR5, PT ;  /* 0x0000000514007c0c */ /* 0x000fe2000bf04270 */
[----:B------:R-:W-:Y:S01]  /*1630*/  HFMA2 R21, -RZ, RZ, 0, 5.9604644775390625e-08 ;  /* 0x00000001ff157431 */ /* 0x000fe200000001ff */
[C---:B------:R-:W-:Y:S01]  /*1640*/  LOP3.LUT R16, R19.reuse, R20, RZ, 0xfc, !PT ;  /* 0x0000001413107212 */ /* 0x040fe200078efcff */
[----:B------:R-:W-:Y:S01]  /*1650*/  BSSY.RECONVERGENT B4, `(.L_x_152) ;  /* 0x000001a000047945 */ /* 0x000fe20003800200 */
[----:B------:R-:W-:-:S04]  /*1660*/  ISETP.GT.OR P0, PT, R19, UR4, P0 ;  /* 0x0000000413007c0c */ /* 0x000fc80008704670 */
[----:B------:R-:W-:Y:S02]  /*1670*/  ISETP.LT.OR P0, PT, R16, RZ, P0 ;  /* 0x000000ff1000720c */ /* 0x000fe40000701670 */
[----:B0-----:R-:W-:Y:S02]  /*1680*/  IADD3 R22, PT, PT, R4, -UR16, RZ ;  /* 0x8000001004167c10 */ /* 0x001fe4000fffe0ff */
[----:B------:R-:W-:Y:S02]  /*1690*/  IADD3 R4, PT, PT, R5, 0x2, RZ ;  /* 0x0000000205047810 */ /* 0x000fe40007ffe0ff */
        /* <DEDUP_REMOVED lines=17> */
[----:B------:R-:W-:Y:S01]  /*17b0*/  IMAD.MOV.U32 R24, RZ, RZ, R9 ;  /* 0x000000ffff187224 */ /* 0x000fe200078e0009 */
[----:B------:R-:W-:-:S07]  /*17c0*/  MOV R16, 0x17e0 ;  /* 0x000017e000107802 */ /* 0x000fce0000000f00 */
[----:B------:R-:W-:Y:S05]  /*17d0*/  CALL.REL.NOINC `($__internal_1_$__cuda_sm3x_div_rn_noftz_f32_slowpath) ;  /* 0x0000001400687944 */ /* 0x000fea0003c00000 */
[----:B------:R-:W-:-:S07]  /*17e0*/  MOV R19, R4 ;  /* 0x0000000400137202 */ /* 0x000fce0000000f00 */
.L_x_153:
[----:B------:R-:W-:Y:S05]  /*17f0*/  BSYNC.RECONVERGENT B4 ;  /* 0x0000000000047941 */ /* 0x000fea0003800200 */
.L_x_152:
        /* <DEDUP_REMOVED lines=16> */
.L_x_155:
[----:B------:R-:W-:Y:S05]  /*1900*/  BSYNC.RECONVERGENT B4 ;  /* 0x0000000000047941 */ /* 0x000fea0003800200 */
.L_x_154:
        /* <DEDUP_REMOVED lines=16> */
[----:B------:R-:W-:-:S07]  /*1a10*/  IMAD.MOV.U32 R16, RZ, RZ, R4 ;  /* 0x000000ffff107224 */ /* 0x000fce00078e0004 */
.L_x_157:
[----:B------:R-:W-:Y:S05]  /*1a20*/  BSYNC.RECONVERGENT B4 ;  /* 0x0000000000047941 */ /* 0x000fea0003800200 */
.L_x_156:
        /* <DEDUP_REMOVED lines=16> */
.L_x_159:
[----:B------:R-:W-:Y:S05]  /*1b30*/  BSYNC.RECONVERGENT B4 ;  /* 0x0000000000047941 */ /* 0x000fea0003800200 */
.L_x_158:
[----:B------:R-:W0:Y:S01]  /*1b40*/  F2I.TRUNC.NTZ R4, R4 ;  /* 0x0000000400047305 */ /* 0x000e22000020f100 */
[----:B------:R-:W-:Y:S01]  /*1b50*/  ISETP.GT.AND P0, PT, R20, UR5, PT ;  /* 0x0000000514007c0c */ /* 0x000fe2000bf04270 */
[----:B------:R-:W-:Y:S01]  /*1b60*/  HFMA2 R21, -RZ, RZ, 0, 5.9604644775390625e-08 ;  /* 0x00000001ff157431 */ /* 0x000fe200000001ff */
[C---:B------:R-:W-:Y:S01]  /*1b70*/  LOP3.LUT R16, R19.reuse, R20, RZ, 0xfc, !PT ;  /* 0x0000001413107212 */ /* 0x040fe200078efcff */
[----:B------:R-:W-:Y:S01]  /*1b80*/  BSSY.RECONVERGENT B4, `(.L_x_160) ;  /* 0x000001a000047945 */ /* 0x000fe20003800200 */
[----:B------:R-:W-:-:S04]  /*1b90*/  ISETP.GT.OR P0, PT, R19, UR4, P0 ;  /* 0x0000000413007c0c */ /* 0x000fc80008704670 */
[----:B------:R-:W-:Y:S02]  /*1ba0*/  ISETP.LT.OR P0, PT, R16, RZ, P0 ;  /* 0x000000ff1000720c */ /* 0x000fe40000701670 */
[----:B0-----:R-:W-:Y:S01]  /*1bb0*/  IADD3 R22, PT, PT, R4, -UR16, RZ ;  /* 0x8000001004167c10 */ /* 0x001fe2000fffe0ff */
[----:B------:R-:W-:-:S03]  /*1bc0*/  VIADD R4, R5, 0x3 ;  /* 0x0000000305047836 */ /* 0x000fc60000000000 */
        /* <DEDUP_REMOVED lines=21> */
.L_x_161:
[----:B------:R-:W-:Y:S05]  /*1d20*/  BSYNC.RECONVERGENT B4 ;  /* 0x0000000000047941 */ /* 0x000fea0003800200 */
.L_x_160:
        /* <DEDUP_REMOVED lines=16> */
.L_x_163:
[----:B------:R-:W-:Y:S05]  /*1e30*/  BSYNC.RECONVERGENT B4 ;  /* 0x0000000000047941 */ /* 0x000fea0003800200 */
.L_x_162:
        /* <DEDUP_REMOVED lines=13> */
[----:B------:R-:W-:Y:S01]  /*1f10*/  MOV R16, 0x1f40 ;  /* 0x00001f4000107802 */ /* 0x000fe20000000f00 */
[----:B0-----:R-:W-:-:S07]  /*1f20*/  IMAD.U32 R24, RZ, RZ, UR8 ;  /* 0x00000008ff187e24 */ /* 0x001fce000f8e00ff */
[----:B------:R-:W-:Y:S05]  /*1f30*/  CALL.REL.NOINC `($__internal_1_$__cuda_sm3x_div_rn_noftz_f32_slowpath) ;  /* 0x0000000c00907944 */ /* 0x000fea0003c00000 */
[----:B------:R-:W-:-:S07]  /*1f40*/  MOV R16, R4 ;  /* 0x0000000400107202 */ /* 0x000fce0000000f00 */
.L_x_165:
[----:B------:R-:W-:Y:S05]  /*1f50*/  BSYNC.RECONVERGENT B4 ;  /* 0x0000000000047941 */ /* 0x000fea0003800200 */
.L_x_164:
        /* <DEDUP_REMOVED lines=16> */
.L_x_167:
[----:B------:R-:W-:Y:S05]  /*2060*/  BSYNC.RECONVERGENT B4 ;  /* 0x0000000000047941 */ /* 0x000fea0003800200 */
.L_x_166:
[----:B------:R-:W0:Y:S01]  /*2070*/  F2I.TRUNC.NTZ R4, R4 ;  /* 0x0000000400047305 */ /* 0x000e22000020f100 */
[----:B------:R-:W-:Y:S02]  /*2080*/  ISETP.GT.AND P0, PT, R20, UR5, PT ;  /* 0x0000000514007c0c */ /* 0x000fe4000bf04270 */
[C---:B------:R-:W-:Y:S02]  /*2090*/  LOP3.LUT R16, R19.reuse, R20, RZ, 0xfc, !PT ;  /* 0x0000001413107212 */ /* 0x040fe400078efcff */
[----:B------:R-:W-:Y:S02]  /*20a0*/  ISETP.GT.OR P0, PT, R19, UR4, P0 ;  /* 0x0000000413007c0c */ /* 0x000fe40008704670 */
[----:B------:R-:W-:Y:S02]  /*20b0*/  IADD3 R5, PT, PT, R5, 0x4, RZ ;  /* 0x0000000405057810 */ /* 0x000fe40007ffe0ff */
[----:B------:R-:W-:Y:S02]  /*20c0*/  ISETP.LT.OR P0, PT, R16, RZ, P0 ;  /* 0x000000ff1000720c */ /* 0x000fe40000701670 */
[----:B0-----:R-:W-:Y:S01]  /*20d0*/  IADD3 R22, PT, PT, R4, -UR16, RZ ;  /* 0x8000001004167c10 */ /* 0x001fe2000fffe0ff */
[----:B------:R-:W-:-:S03]  /*20e0*/  IMAD.MOV.U32 R4, RZ, RZ, 0x1 ;  /* 0x00000001ff047424 */ /* 0x000fc600078e00ff */
[----:B------:R-:W-:-:S04]  /*20f0*/  ISETP.LT.OR P0, PT, R22, RZ, P0 ;  /* 0x000000ff1600720c */ /* 0x000fc80000701670 */
[----:B------:R-:W-:-:S13]  /*2100*/  ISETP.GT.OR P0, PT, R22, UR6, P0 ;  /* 0x0000000616007c0c */ /* 0x000fda0008704670 */
[----:B------:R-:W0:Y:S01]  /*2110*/  @!P0 LDC.64 R16, c[0x0][0x390] ;  /* 0x0000e400ff108b82 */ /* 0x000e220000000a00 */
[----:B------:R-:W-:-:S04]  /*2120*/  @!P0 IMAD R19, R20, UR7, R19 ;  /* 0x0000000714138c24 */ /* 0x000fc8000f8e0213 */
[----:B------:R-:W-:-:S05]  /*2130*/  @!P0 IMAD R19, R19, UR6, R22 ;  /* 0x0000000613138c24 */ /* 0x000fca000f8e0216 */
[----:B0-----:R-:W-:-:S04]  /*2140*/  @!P0 IADD3 R16, P1, PT, R19, R16, RZ ;  /* 0x0000001013108210 */ /* 0x001fc80007f3e0ff */
[----:B------:R-:W-:-:S05]  /*2150*/  @!P0 LEA.HI.X.SX32 R17, R19, R17, 0x1, P1 ;  /* 0x0000001113118211 */ /* 0x000fca00008f0eff */
[----:B------:R3:W-:Y:S01]  /*2160*/  @!P0 STG.E.U8 desc[UR12][R16.64], R4 ;  /* 0x0000000410008986 */ /* 0x0007e2000c10110c */
[----:B------:R-:W-:-:S13]  /*2170*/  ISETP.NE.AND P0, PT, R5, R8, PT ;  /* 0x000000080500720c */ /* 0x000fda0003f05270 */
[----:B---3--:R-:W-:Y:S05]  /*2180*/  @P0 BRA `(.L_x_168) ;  /* 0xffffffe800cc0947 */ /* 0x008fea000383ffff */
.L_x_135:
[----:B01----:R-:W-:Y:S05]  /*2190*/  BSYNC.RECONVERGENT B2 ;  /* 0x0000000000027941 */ /* 0x003fea0003800200 */
.L_x_134:
[----:B------:R-:W-:-:S13]  /*21a0*/  ISETP.NE.AND P0, PT, R7, RZ, PT ;  /* 0x000000ff0700720c */ /* 0x000fda0003f05270 */
[----:B------:R-:W-:Y:S05]  /*21b0*/  @!P0 BRA `(.L_x_133) ;  /* 0x00000004005c8947 */ /* 0x000fea0003800000 */
[----:B------:R-:W0:Y:S01]  /*21c0*/  LDC R5, c[0x3][0x24] ;  /* 0x00c00900ff057b82 */ /* 0x000e220000000800 */
[----:B------:R-:W-:-:S07]  /*21d0*/  IADD3 R28, PT, PT, -R7, RZ, RZ ;  /* 0x000000ff071c7210 */ /* 0x000fce0007ffe1ff */
.L_x_177:
[----:B--2---:R-:W1:Y:S01]  /*21e0*/  MUFU.RCP R4, R9 ;  /* 0x0000000900047308 */ /* 0x004e620000001000 */
[----:B------:R-:W-:Y:S01]  /*21f0*/  I2FP.F32.U32 R27, R8 ;  /* 0x00000008001b7245 */ /* 0x000fe20000201000 */
[----:B------:R-:W-:Y:S01]  /*2200*/  BSSY.RECONVERGENT B2, `(.L_x_169) ;  /* 0x000000e000027945 */ /* 0x000fe20003800200 */
[----:B------:R-:W-:-:S04]  /*2210*/  IADD3 R28, PT, PT, R28, 0x1, RZ ;  /* 0x000000011c1c7810 */ /* 0x000fc80007ffe0ff */
[----:B------:R-:W-:Y:S01]  /*2220*/  ISETP.NE.AND P2, PT, R28, RZ, PT ;  /* 0x000000ff1c00720c */ /* 0x000fe20003f45270 */
[----:B------:R-:W2:Y:S01]  /*2230*/  FCHK P0, R27, R9 ;  /* 0x000000091b007302 */ /* 0x000ea20000000000 */
[----:B-1----:R-:W-:-:S04]  /*2240*/  FFMA R7, -R9, R4, 1 ;  /* 0x3f80000009077423 */ /* 0x002fc80000000104 */
[----:B------:R-:W-:-:S04]  /*2250*/  FFMA R4, R4, R7, R4 ;  /* 0x0000000704047223 */ /* 0x000fc80000000004 */
[----:B------:R-:W-:-:S04]  /*2260*/  FFMA R6, R4, R27, RZ ;  /* 0x0000001b04067223 */ /* 0x000fc800000000ff */
[----:B------:R-:W-:-:S04]  /*2270*/  FFMA R7, -R9, R6, R27 ;  /* 0x0000000609077223 */ /* 0x000fc8000000011b */
[----:B------:R-:W-:Y:S01]  /*2280*/  FFMA R6, R4, R7, R6 ;  /* 0x0000000704067223 */ /* 0x000fe20000000006 */
[----:B--2---:R-:W-:Y:S06]  /*2290*/  @!P0 BRA `(.L_x_170) ;  /* 0x0000000000108947 */ /* 0x004fec0003800000 */
[----:B------:R-:W-:Y:S02]  /*22a0*/  MOV R24, R9 ;  /* 0x0000000900187202 */ /* 0x000fe40000000f00 */
[----:B------:R-:W-:-:S07]  /*22b0*/  MOV R16, 0x22d0 ;  /* 0x000022d000107802 */ /* 0x000fce0000000f00 */
[----:B0-----:R-:W-:Y:S05]  /*22c0*/  CALL.REL.NOINC `($__internal_1_$__cuda_sm3x_div_rn_noftz_f32_slowpath) ;  /* 0x0000000800ac7944 */ /* 0x001fea0003c00000 */
[----:B------:R-:W-:-:S07]  /*22d0*/  MOV R6, R4 ;  /* 0x0000000400067202 */ /* 0x000fce0000000f00 */
.L_x_170:
[----:B------:R-:W-:Y:S05]  /*22e0*/  BSYNC.RECONVERGENT B2 ;  /* 0x0000000000027941 */ /* 0x000fea0003800200 */
.L_x_169:
[----:B0-----:R-:W0:Y:S01]  /*22f0*/  MUFU.RCP R4, R5 ;  /* 0x0000000500047308 */ /* 0x001e220000001000 */
[----:B------:R-:W-:Y:S01]  /*2300*/  FFMA R27, R11, R6, R14 ;  /* 0x000000060b1b7223 */ /* 0x000fe2000000000e */
[----:B------:R-:W-:Y:S06]  /*2310*/  BSSY.RECONVERGENT B2, `(.L_x_171) ;  /* 0x000000e000027945 */ /* 0x000fec0003800200 */
[----:B------:R-:W1:Y:S01]  /*2320*/  FCHK P0, R27, R5 ;  /* 0x000000051b007302 */ /* 0x000e620000000000 */
[----:B0-----:R-:W-:-:S04]  /*2330*/  FFMA R7, R4, -R5, 1 ;  /* 0x3f80000004077423 */ /* 0x001fc80000000805 */
[----:B------:R-:W-:Y:S01]  /*2340*/  FFMA R4, R4, R7, R4 ;  /* 0x0000000704047223 */ /* 0x000fe20000000004 */
[-C--:B------:R-:W-:Y:S01]  /*2350*/  FFMA R7, R12, R6.reuse, R15 ;  /* 0x000000060c077223 */ /* 0x080fe2000000000f */
[----:B------:R-:W-:Y:S02]  /*2360*/  FFMA R6, R10, R6, R13 ;  /* 0x000000060a067223 */ /* 0x000fe4000000000d */
        /* <DEDUP_REMOVED lines=8> */
.L_x_172:
[----:B------:R-:W-:Y:S05]  /*23f0*/  BSYNC.RECONVERGENT B2 ;  /* 0x0000000000027941 */ /* 0x000fea0003800200 */
.L_x_171:
[----:B------:R-:W0:Y:S01]  /*2400*/  MUFU.RCP R16, R5 ;  /* 0x0000000500107308 */ /* 0x000e220000001000 */
[----:B------:R-:W-:Y:S07]  /*2410*/  BSSY.RECONVERGENT B2, `(.L_x_173) ;  /* 0x000000f000027945 */ /* 0x000fee0003800200 */
[----:B------:R-:W-:Y:S08]  /*2420*/  FCHK P0, R7, R5 ;  /* 0x0000000507007302 */ /* 0x000ff00000000000 */
[----:B------:R1:W2:Y:S01]  /*2430*/  F2I.TRUNC.NTZ R20, R4 ;  /* 0x0000000400147305 */ /* 0x0002a2000020f100 */
[----:B0-----:R-:W-:-:S04]  /*2440*/  FFMA R17, R16, -R5, 1 ;  /* 0x3f80000010117423 */ /* 0x001fc80000000805 */
[----:B-1----:R-:W-:-:S04]  /*2450*/  FFMA R4, R16, R17, R16 ;  /* 0x0000001110047223 */ /* 0x002fc80000000010 */
[----:B------:R-:W-:Y:S01]  /*2460*/  FFMA R16, R4, R7, RZ ;  /* 0x0000000704107223 */ /* 0x000fe200000000ff */
[----:B--2---:R-:W-:-:S03]  /*2470*/  IADD3 R20, PT, PT, R20, -UR17, RZ ;  /* 0x8000001114147c10 */ /* 0x004fc6000fffe0ff */
[----:B------:R-:W-:-:S04]  /*2480*/  FFMA R17, R16, -R5, R7 ;  /* 0x8000000510117223 */ /* 0x000fc80000000007 */
[----:B------:R-:W-:Y:S01]  /*2490*/  FFMA R4, R4, R17, R16 ;  /* 0x0000001104047223 */ /* 0x000fe20000000010 */
[----:B------:R-:W-:Y:S06]  /*24a0*/  @!P0 BRA `(.L_x_174) ;  /* 0x0000000000148947 */ /* 0x000fec0003800000 */
[----:B------:R-:W0:Y:S01]  /*24b0*/  LDCU UR8, c[0x3][0x24] ;  /* 0x00c00480ff0877ac */ /* 0x000e220008000800 */
[----:B------:R-:W-:Y:S02]  /*24c0*/  MOV R27, R7 ;  /* 0x00000007001b7202 */ /* 0x000fe40000000f00 */
[----:B------:R-:W-:Y:S02]  /*24d0*/  MOV R16, 0x2500 ;  /* 0x0000250000107802 */ /* 0x000fe40000000f00 */
[----:B0-----:R-:W-:-:S07]  /*24e0*/  MOV R24, UR8 ;  /* 0x0000000800187c02 */ /* 0x001fce0008000f00 */
[----:B------:R-:W-:Y:S05]  /*24f0*/  CALL.REL.NOINC `($__internal_1_$__cuda_sm3x_div_rn_noftz_f32_slowpath) ;  /* 0x0000000800207944 */ /* 0x000fea0003c00000 */
.L_x_174:
[----:B------:R-:W-:Y:S05]  /*2500*/  BSYNC.RECONVERGENT B2 ;  /* 0x0000000000027941 */ /* 0x000fea0003800200 */
.L_x_173:
        /* <DEDUP_REMOVED lines=16> */
.L_x_176:
[----:B------:R-:W-:Y:S05]  /*2610*/  BSYNC.RECONVERGENT B2 ;  /* 0x0000000000027941 */ /* 0x000fea0003800200 */
.L_x_175:
[----:B------:R-:W0:Y:S01]  /*2620*/  F2I.TRUNC.NTZ R4, R4 ;  /* 0x0000000400047305 */ /* 0x000e22000020f100 */
[----:B------:R-:W-:Y:S02]  /*2630*/  ISETP.GT.AND P0, PT, R19, UR5, PT ;  /* 0x0000000513007c0c */ /* 0x000fe4000bf04270 */
[C---:B------:R-:W-:Y:S02]  /*2640*/  LOP3.LUT R6, R20.reuse, R19, RZ, 0xfc, !PT ;  /* 0x0000001314067212 */ /* 0x040fe400078efcff */
[----:B------:R-:W-:Y:S02]  /*2650*/  ISETP.GT.OR P0, PT, R20, UR4, P0 ;  /* 0x0000000414007c0c */ /* 0x000fe40008704670 */
[----:B------:R-:W-:Y:S02]  /*2660*/  IADD3 R8, PT, PT, R8, 0x1, RZ ;  /* 0x0000000108087810 */ /* 0x000fe40007ffe0ff */
[----:B------:R-:W-:Y:S02]  /*2670*/  ISETP.LT.OR P0, PT, R6, RZ, P0 ;  /* 0x000000ff0600720c */ /* 0x000fe40000701670 */
[----:B0-----:R-:W-:Y:S01]  /*2680*/  IADD3 R16, PT, PT, R4, -UR19, RZ ;  /* 0x8000001304107c10 */ /* 0x001fe2000fffe0ff */
[----:B------:R-:W-:-:S03]  /*2690*/  HFMA2 R4, -RZ, RZ, 0, 5.9604644775390625e-08 ;  /* 0x00000001ff047431 */ /* 0x000fc600000001ff */
        /* <DEDUP_REMOVED lines=8> */
[----:B------:R-:W-:Y:S05]  /*2720*/  @P2 BRA `(.L_x_177) ;  /* 0xfffffff800ac2947 */ /* 0x000fea000383ffff */
.L_x_133:
[----:B01----:R-:W-:Y:S05]  /*2730*/  BSYNC.RECONVERGENT B3 ;  /* 0x0000000000037941 */ /* 0x003fea0003800200 */
.L_x_132:
[----:B------:R-:W0:Y:S02]  /*2740*/  LDCU UR8, c[0x3][0x2c] ;  /* 0x00c00580ff0877ac */ /* 0x000e240008000800 */
[----:B0-----:R-:W-:-:S13]  /*2750*/  FSETP.GT.AND P0, PT, R18, UR8, PT ;  /* 0x0000000812007c0b */ /* 0x001fda000bf04000 */
[----:B------:R-:W-:Y:S05]  /*2760*/  @P0 EXIT ;  /* 0x000000000000094d */ /* 0x000fea0003800000 */
[----:B------:R-:W0:Y:S01]  /*2770*/  LDC R8, c[0x3][0x24] ;  /* 0x00c00900ff087b82 */ /* 0x000e220000000800 */
[----:B------:R-:W-:Y:S01]  /*2780*/  BSSY.RECONVERGENT B2, `(.L_x_178) ;  /* 0x000000e000027945 */ /* 0x000fe20003800200 */
[----:B0-----:R-:W2:Y:S08]  /*2790*/  MUFU.RCP R5, R8 ;  /* 0x0000000800057308 */ /* 0x001eb00000001000 */
[----:B------:R-:W0:Y:S01]  /*27a0*/  FCHK P0, R3, R8 ;  /* 0x0000000803007302 */ /* 0x000e220000000000 */
[----:B--2---:R-:W-:-:S04]  /*27b0*/  FFMA R4, R5, -R8, 1 ;  /* 0x3f80000005047423 */ /* 0x004fc80000000808 */
[----:B------:R-:W-:-:S04]  /*27c0*/  FFMA R4, R5, R4, R5 ;  /* 0x0000000405047223 */ /* 0x000fc80000000005 */
[----:B------:R-:W-:-:S04]  /*27d0*/  FFMA R6, R4, R3, RZ ;  /* 0x0000000304067223 */ /* 0x000fc800000000ff */
[----:B------:R-:W-:-:S04]  /*27e0*/  FFMA R5, R6, -R8, R3 ;  /* 0x8000000806057223 */ /* 0x000fc80000000003 */
[----:B------:R-:W-:Y:S01]  /*27f0*/  FFMA R4, R4, R5, R6 ;  /* 0x0000000504047223 */ /* 0x000fe20000000006 */
[----:B0-----:R-:W-:Y:S06]  /*2800*/  @!P0 BRA `(.L_x_179) ;  /* 0x0000000000148947 */ /* 0x001fec0003800000 */
[----:B------:R-:W0:Y:S01]  /*2810*/  LDCU UR8, c[0x3][0x24] ;  /* 0x00c00480ff0877ac */ /* 0x000e220008000800 */
[----:B------:R-:W-:Y:S02]  /*2820*/  MOV R27, R3 ;  /* 0x00000003001b7202 */ /* 0x000fe40000000f00 */
[----:B------:R-:W-:Y:S02]  /*2830*/  MOV R16, 0x2860 ;  /* 0x0000286000107802 */ /* 0x000fe40000000f00 */
[----:B0-----:R-:W-:-:S07]  /*2840*/  MOV R24, UR8 ;  /* 0x0000000800187c02 */ /* 0x001fce0008000f00 */
[----:B------:R-:W-:Y:S05]  /*2850*/  CALL.REL.NOINC `($__internal_1_$__cuda_sm3x_div_rn_noftz_f32_slowpath) ;  /* 0x0000000400487944 */ /* 0x000fea0003c00000 */
.L_x_179:
[----:B------:R-:W-:Y:S05]  /*2860*/  BSYNC.RECONVERGENT B2 ;  /* 0x0000000000027941 */ /* 0x000fea0003800200 */
.L_x_178:
[----:B------:R-:W0:Y:S01]  /*2870*/  LDC R9, c[0x3][0x24] ;  /* 0x00c00900ff097b82 */ /* 0x000e220000000800 */
[----:B------:R-:W1:Y:S01]  /*2880*/  LDCU UR8, c[0x0][0x398] ;  /* 0x00007300ff0877ac */ /* 0x000e620008000800 */
[----:B------:R-:W1:Y:S01]  /*2890*/  F2I.TRUNC.NTZ R3, R4 ;  /* 0x0000000400037305 */ /* 0x000e62000020f100 */
[----:B------:R-:W-:Y:S01]  /*28a0*/  BSSY.RECONVERGENT B2, `(.L_x_180) ;  /* 0x000000f000027945 */ /* 0x000fe20003800200 */
[----:B-1----:R-:W-:-:S06]  /*28b0*/  VIADD R3, R3, -UR8 ;  /* 0x8000000803037c36 */ /* 0x002fcc0008000000 */
        /* <DEDUP_REMOVED lines=9> */
[----:B------:R-:W-:Y:S02]  /*2950*/  MOV R27, R2 ;  /* 0x00000002001b7202 */ /* 0x000fe40000000f00 */
[----:B------:R-:W-:Y:S02]  /*2960*/  MOV R16, 0x2990 ;  /* 0x0000299000107802 */ /* 0x000fe40000000f00 */
[----:B0-----:R-:W-:-:S07]  /*2970*/  MOV R24, UR8 ;  /* 0x0000000800187c02 */ /* 0x001fce0008000f00 */
[----:B------:R-:W-:Y:S05]  /*2980*/  CALL.REL.NOINC `($__internal_1_$__cuda_sm3x_div_rn_noftz_f32_slowpath) ;  /* 0x0000000000fc7944 */ /* 0x000fea0003c00000 */
.L_x_181:
[----:B------:R-:W-:Y:S05]  /*2990*/  BSYNC.RECONVERGENT B2 ;  /* 0x0000000000027941 */ /* 0x000fea0003800200 */
.L_x_180:
[----:B------:R-:W0:Y:S01]  /*29a0*/  LDC R9, c[0x3][0x24] ;  /* 0x00c00900ff097b82 */ /* 0x000e220000000800 */
[----:B------:R-:W1:Y:S01]  /*29b0*/  LDCU UR8, c[0x0][0x3a0] ;  /* 0x00007400ff0877ac */ /* 0x000e620008000800 */
[----:B------:R-:W1:Y:S01]  /*29c0*/  F2I.TRUNC.NTZ R2, R4 ;  /* 0x0000000400027305 */ /* 0x000e62000020f100 */
[----:B------:R-:W-:Y:S01]  /*29d0*/  BSSY.RECONVERGENT B2, `(.L_x_182) ;  /* 0x000000f000027945 */ /* 0x000fe20003800200 */
[----:B-1----:R-:W-:-:S06]  /*29e0*/  IADD3 R2, PT, PT, R2, -UR8, RZ ;  /* 0x8000000802027c10 */ /* 0x002fcc000fffe0ff */
        /* <DEDUP_REMOVED lines=13> */
.L_x_183:
[----:B------:R-:W-:Y:S05]  /*2ac0*/  BSYNC.RECONVERGENT B2 ;  /* 0x0000000000027941 */ /* 0x000fea0003800200 */
.L_x_182:
[----:B------:R-:W0:Y:S01]  /*2ad0*/  LDCU.64 UR8, c[0x0][0x3a8] ;  /* 0x00007500ff0877ac */ /* 0x000e220008000a00 */
[----:B------:R-:W0:Y:S01]  /*2ae0*/  F2I.TRUNC.NTZ R4, R4 ;  /* 0x0000000400047305 */ /* 0x000e22000020f100 */
[----:B------:R-:W-:Y:S02]  /*2af0*/  ISETP.GT.AND P0, PT, R2, UR5, PT ;  /* 0x0000000502007c0c */ /* 0x000fe4000bf04270 */
[C---:B------:R-:W-:Y:S02]  /*2b00*/  LOP3.LUT R0, R3.reuse, R2, RZ, 0xfc, !PT ;  /* 0x0000000203007212 */ /* 0x040fe400078efcff */
[----:B------:R-:W-:-:S04]  /*2b10*/  ISETP.LE.AND P0, PT, R3, UR4, !P0 ;  /* 0x0000000403007c0c */ /* 0x000fc8000c703270 */
[----:B------:R-:W-:Y:S01]  /*2b20*/  ISETP.GT.AND P0, PT, R0, -0x1, P0 ;  /* 0xffffffff0000780c */ /* 0x000fe20000704270 */
[----:B0-----:R-:W-:-:S05]  /*2b30*/  VIADD R5, R4, -UR8 ;  /* 0x8000000804057c36 */ /* 0x001fca0008000000 */
[----:B------:R-:W-:-:S04]  /*2b40*/  ISETP.GT.AND P1, PT, R5, UR9, PT ;  /* 0x0000000905007c0c */ /* 0x000fc8000bf24270 */
[----:B------:R-:W-:-:S04]  /*2b50*/  ISETP.GE.AND P1, PT, R5, UR8, !P1 ;  /* 0x0000000805007c0c */ /* 0x000fc8000cf26270 */
[----:B------:R-:W-:-:S13]  /*2b60*/  PLOP3.LUT P0, PT, P0, P1, PT, 0x80, 0x8 ;  /* 0x000000000008781c */ /* 0x000fda0000703070 */
[----:B------:R-:W-:Y:S05]  /*2b70*/  @!P0 EXIT ;  /* 0x000000000000894d */ /* 0x000fea0003800000 */
[----:B------:R-:W0:Y:S01]  /*2b80*/  LDCU.64 UR4, c[0x0][0x390] ;  /* 0x00007200ff0477ac */ /* 0x000e220008000a00 */
[----:B------:R-:W-:Y:S02]  /*2b90*/  IMAD R2, R2, UR7, R3 ;  /* 0x0000000702027c24 */ /* 0x000fe4000f8e0203 */
[----:B------:R-:W-:Y:S02]  /*2ba0*/  HFMA2 R4, -RZ, RZ, 0, 1.1920928955078125e-07 ;  /* 0x00000002ff047431 */ /* 0x000fe400000001ff */
[----:B------:R-:W-:-:S05]  /*2bb0*/  IMAD R0, R2, UR6, R5 ;  /* 0x0000000602007c24 */ /* 0x000fca000f8e0205 */
[----:B0-----:R-:W-:-:S04]  /*2bc0*/  IADD3 R2, P0, PT, R0, UR4, RZ ;  /* 0x0000000400027c10 */ /* 0x001fc8000ff1e0ff */
[----:B------:R-:W-:Y:S02]  /*2bd0*/  LEA.HI.X.SX32 R3, R0, UR5, 0x1, P0 ;  /* 0x0000000500037c11 */ /* 0x000fe400080f0eff */
[----:B------:R-:W-:-:S05]  /*2be0*/  PRMT R0, R4, 0x7610, R0 ;  /* 0x0000761004007816 */ /* 0x000fca0000000000 */
[----:B------:R-:W-:Y:S01]  /*2bf0*/  STG.E.U8 desc[UR12][R2.64], R0 ;  /* 0x0000000002007986 */ /* 0x000fe2000c10110c */
[----:B------:R-:W-:Y:S05]  /*2c00*/  EXIT ;  /* 0x000000000000794d */ /* 0x000fea0003800000 */
        .weak           $__internal_0_$__cuda_sm20_sqrt_rn_f32_slowpath
        .type           $__internal_0_$__cuda_sm20_sqrt_rn_f32_slowpath,@function
        .size           $__internal_0_$__cuda_sm20_sqrt_rn_f32_slowpath,($__internal_1_$__cuda_sm3x_div_rn_noftz_f32_slowpath - $__internal_0_$__cuda_sm20_sqrt_rn_f32_slowpath)
$__internal_0_$__cuda_sm20_sqrt_rn_f32_slowpath:
[----:B------:R-:W-:-:S13]  /*2c10*/  LOP3.LUT P0, RZ, R4, 0x7fffffff, RZ, 0xc0, !PT ;  /* 0x7fffffff04ff7812 */ /* 0x000fda000780c0ff */
[----:B------:R-:W-:Y:S01]  /*2c20*/  @!P0 MOV R5, R4 ;  /* 0x0000000400058202 */ /* 0x000fe20000000f00 */
[----:B------:R-:W-:Y:S06]  /*2c30*/  @!P0 BRA `(.L_x_184) ;  /* 0x0000000000408947 */ /* 0x000fec0003800000 */
[----:B------:R-:W-:-:S13]  /*2c40*/  FSETP.GEU.FTZ.AND P0, PT, R4, RZ, PT ;  /* 0x000000ff0400720b */ /* 0x000fda0003f1e000 */
[----:B------:R-:W-:Y:S01]  /*2c50*/  @!P0 MOV R5, 0x7fffffff ;  /* 0x7fffffff00058802 */ /* 0x000fe20000000f00 */
[----:B------:R-:W-:Y:S06]  /*2c60*/  @!P0 BRA `(.L_x_184) ;  /* 0x0000000000348947 */ /* 0x000fec0003800000 */
[----:B------:R-:W-:-:S13]  /*2c70*/  FSETP.GTU.FTZ.AND P0, PT, |R4|, +INF , PT ;  /* 0x7f8000000400780b */ /* 0x000fda0003f1c200 */
[----:B------:R-:W-:Y:S01]  /*2c80*/  @P0 FADD.FTZ R5, R4, 1 ;  /* 0x3f80000004050421 */ /* 0x000fe20000010000 */
[----:B------:R-:W-:Y:S06]  /*2c90*/  @P0 BRA `(.L_x_184) ;  /* 0x0000000000280947 */ /* 0x000fec0003800000 */
[----:B------:R-:W-:-:S13]  /*2ca0*/  FSETP.NEU.FTZ.AND P0, PT, |R4|, +INF , PT ;  /* 0x7f8000000400780b */ /* 0x000fda0003f1d200 */
[----:B------:R-:W-:-:S04]  /*2cb0*/  @P0 FFMA R6, R4, 1.84467440737095516160e+19, RZ ;  /* 0x5f80000004060823 */ /* 0x000fc800000000ff */
[----:B------:R-:W0:Y:S02]  /*2cc0*/  @P0 MUFU.RSQ R5, R6 ;  /* 0x0000000600050308 */ /* 0x000e240000001400 */
[----:B0-----:R-:W-:Y:S01]  /*2cd0*/  @P0 FMUL.FTZ R7, R6, R5 ;  /* 0x0000000506070220 */ /* 0x001fe20000410000 */
[----:B------:R-:W-:Y:S01]  /*2ce0*/  @P0 FMUL.FTZ R9, R5, 0.5 ;  /* 0x3f00000005090820 */ /* 0x000fe20000410000 */
[----:B------:R-:W-:Y:S02]  /*2cf0*/  @!P0 MOV R5, R4 ;  /* 0x0000000400058202 */ /* 0x000fe40000000f00 */
[----:B------:R-:W-:-:S04]  /*2d00*/  @P0 FADD.FTZ R8, -R7, -RZ ;  /* 0x800000ff07080221 */ /* 0x000fc80000010100 */
[----:B------:R-:W-:-:S04]  /*2d10*/  @P0 FFMA R8, R7, R8, R6 ;  /* 0x0000000807080223 */ /* 0x000fc80000000006 */
[----:B------:R-:W-:-:S04]  /*2d20*/  @P0 FFMA R8, R8, R9, R7 ;  /* 0x0000000908080223 */ /* 0x000fc80000000007 */
[----:B------:R-:W-:-:S07]  /*2d30*/  @P0 FMUL.FTZ R5, R8, 2.3283064365386962891e-10 ;  /* 0x2f80000008050820 */ /* 0x000fce0000410000 */
.L_x_184:
[----:B------:R-:W-:Y:S01]  /*2d40*/  MOV R27, R5 ;  /* 0x00000005001b7202 */ /* 0x000fe20000000f00 */
[----:B------:R-:W-:Y:S02]  /*2d50*/  HFMA2 R5, -RZ, RZ, 0, 0 ;  /* 0x00000000ff057431 */ /* 0x000fe400000001ff */
[----:B------:R-:W-:-:S04]  /*2d60*/  IMAD.MOV.U32 R4, RZ, RZ, R16 ;  /* 0x000000ffff047224 */ /* 0x000fc800078e0010 */
[----:B------:R-:W-:Y:S05]  /*2d70*/  RET.REL.NODEC R4 `(_Z22aabb_raycasting_kernelPKfS0_Pciiiiii) ;  /* 0xffffffd004a07950 */ /* 0x000fea0003c3ffff */
        .weak           $__internal_1_$__cuda_sm3x_div_rn_noftz_f32_slowpath
        .type           $__internal_1_$__cuda_sm3x_div_rn_noftz_f32_slowpath,@function
        .size           $__internal_1_$__cuda_sm3x_div_rn_noftz_f32_slowpath,(.L_x_198 - $__internal_1_$__cuda_sm3x_div_rn_noftz_f32_slowpath)
$__internal_1_$__cuda_sm3x_div_rn_noftz_f32_slowpath:
[----:B------:R-:W-:Y:S01]  /*2d80*/  SHF.R.U32.HI R17, RZ, 0x17, R24 ;  /* 0x00000017ff117819 */ /* 0x000fe20000011618 */
[----:B------:R-:W-:Y:S01]  /*2d90*/  BSSY.RECONVERGENT B0, `(.L_x_185) ;  /* 0x0000062000007945 */ /* 0x000fe20003800200 */
[----:B------:R-:W-:Y:S02]  /*2da0*/  SHF.R.U32.HI R22, RZ, 0x17, R27 ;  /* 0x00000017ff167819 */ /* 0x000fe4000001161b */
[----:B------:R-:W-:Y:S02]  /*2db0*/  LOP3.LUT R17, R17, 0xff, RZ, 0xc0, !PT ;  /* 0x000000ff11117812 */ /* 0x000fe400078ec0ff */
[----:B------:R-:W-:Y:S02]  /*2dc0*/  LOP3.LUT R22, R22, 0xff, RZ, 0xc0, !PT ;  /* 0x000000ff16167812 */ /* 0x000fe400078ec0ff */
[----:B------:R-:W-:Y:S02]  /*2dd0*/  IADD3 R4, PT, PT, R17, -0x1, RZ ;  /* 0xffffffff11047810 */ /* 0x000fe40007ffe0ff */
[----:B------:R-:W-:-:S02]  /*2de0*/  IADD3 R23, PT, PT, R22, -0x1, RZ ;  /* 0xffffffff16177810 */ /* 0x000fc40007ffe0ff */
[----:B------:R-:W-:-:S04]  /*2df0*/  ISETP.GT.U32.AND P0, PT, R4, 0xfd, PT ;  /* 0x000000fd0400780c */ /* 0x000fc80003f04070 */
[----:B------:R-:W-:-:S13]  /*2e00*/  ISETP.GT.U32.OR P0, PT, R23, 0xfd, P0 ;  /* 0x000000fd1700780c */ /* 0x000fda0000704470 */
[----:B------:R-:W-:Y:S01]  /*2e10*/  @!P0 MOV R21, RZ ;  /* 0x000000ff00158202 */ /* 0x000fe20000000f00 */
[----:B------:R-:W-:Y:S06]  /*2e20*/  @!P0 BRA `(.L_x_186) ;  /* 0x00000000005c8947 */ /* 0x000fec0003800000 */
[----:B------:R-:W-:Y:S02]  /*2e30*/  FSETP.GTU.FTZ.AND P0, PT, |R27|, +INF , PT ;  /* 0x7f8000001b00780b */ /* 0x000fe40003f1c200 */
[----:B------:R-:W-:-:S04]  /*2e40*/  FSETP.GTU.FTZ.AND P1, PT, |R24|, +INF , PT ;  /* 0x7f8000001800780b */ /* 0x000fc80003f3c200 */
[----:B------:R-:W-:-:S13]  /*2e50*/  PLOP3.LUT P0, PT, P0, P1, PT, 0xf8, 0x8f ;  /* 0x00000000008f781c */ /* 0x000fda0000703f70 */
[----:B------:R-:W-:Y:S05]  /*2e60*/  @P0 BRA `(.L_x_187) ;  /* 0x00000004004c0947 */ /* 0x000fea0003800000 */
[----:B------:R-:W-:-:S13]  /*2e70*/  LOP3.LUT P0, RZ, R24, 0x7fffffff, R27, 0xc8, !PT ;  /* 0x7fffffff18ff7812 */ /* 0x000fda000780c81b */
[----:B------:R-:W-:Y:S05]  /*2e80*/  @!P0 BRA `(.L_x_188) ;  /* 0x00000004003c8947 */ /* 0x000fea0003800000 */
[C---:B------:R-:W-:Y:S02]  /*2e90*/  FSETP.NEU.FTZ.AND P3, PT, |R27|.reuse, +INF , PT ;  /* 0x7f8000001b00780b */ /* 0x040fe40003f7d200 */
[----:B------:R-:W-:Y:S02]  /*2ea0*/  FSETP.NEU.FTZ.AND P1, PT, |R24|, +INF , PT ;  /* 0x7f8000001800780b */ /* 0x000fe40003f3d200 */
[----:B------:R-:W-:-:S11]  /*2eb0*/  FSETP.NEU.FTZ.AND P0, PT, |R27|, +INF , PT ;  /* 0x7f8000001b00780b */ /* 0x000fd60003f1d200 */
[----:B------:R-:W-:Y:S05]  /*2ec0*/  @!P1 BRA !P3, `(.L_x_188) ;  /* 0x00000004002c9947 */ /* 0x000fea0005800000 */
[----:B------:R-:W-:-:S04]  /*2ed0*/  LOP3.LUT P3, RZ, R27, 0x7fffffff, RZ, 0xc0, !PT ;  /* 0x7fffffff1bff7812 */ /* 0x000fc8000786c0ff */
[----:B------:R-:W-:-:S13]  /*2ee0*/  PLOP3.LUT P1, PT, P1, P3, PT, 0x2f, 0xf2 ;  /* 0x0000000000f2781c */ /* 0x000fda0000f26577 */
[----:B------:R-:W-:Y:S05]  /*2ef0*/  @P1 BRA `(.L_x_189) ;  /* 0x0000000400181947 */ /* 0x000fea0003800000 */
[----:B------:R-:W-:-:S04]  /*2f00*/  LOP3.LUT P1, RZ, R24, 0x7fffffff, RZ, 0xc0, !PT ;  /* 0x7fffffff18ff7812 */ /* 0x000fc8000782c0ff */
[----:B------:R-:W-:-:S13]  /*2f10*/  PLOP3.LUT P0, PT, P0, P1, PT, 0x2f, 0xf2 ;  /* 0x0000000000f2781c */ /* 0x000fda0000702577 */
[----:B------:R-:W-:Y:S05]  /*2f20*/  @P0 BRA `(.L_x_190) ;  /* 0x0000000400000947 */ /* 0x000fea0003800000 */
[----:B------:R-:W-:Y:S02]  /*2f30*/  ISETP.GE.AND P0, PT, R23, RZ, PT ;  /* 0x000000ff1700720c */ /* 0x000fe40003f06270 */
[----:B------:R-:W-:-:S11]  /*2f40*/  ISETP.GE.AND P1, PT, R4, RZ, PT ;  /* 0x000000ff0400720c */ /* 0x000fd60003f26270 */
[----:B------:R-:W-:Y:S01]  /*2f50*/  @P0 MOV R21, RZ ;  /* 0x000000ff00150202 */ /* 0x000fe20000000f00 */
[----:B------:R-:W-:Y:S02]  /*2f60*/  @!P0 IMAD.MOV.U32 R21, RZ, RZ, -0x40 ;  /* 0xffffffc0ff158424 */ /* 0x000fe400078e00ff */
[----:B------:R-:W-:Y:S01]  /*2f70*/  @!P0 FFMA R27, R27, 1.84467440737095516160e+19, RZ ;  /* 0x5f8000001b1b8823 */ /* 0x000fe200000000ff */
[----:B------:R-:W-:Y:S02]  /*2f80*/  @!P1 FFMA R24, R24, 1.84467440737095516160e+19, RZ ;  /* 0x5f80000018189823 */ /* 0x000fe400000000ff */
[----:B------:R-:W-:-:S07]  /*2f90*/  @!P1 IADD3 R21, PT, PT, R21, 0x40, RZ ;  /* 0x0000004015159810 */ /* 0x000fce0007ffe0ff */
.L_x_186:
[----:B------:R-:W-:Y:S01]  /*2fa0*/  LEA R25, R17, 0xc0800000, 0x17 ;  /* 0xc080000011197811 */ /* 0x000fe200078eb8ff */
[----:B------:R-:W-:Y:S01]  /*2fb0*/  BSSY.RECONVERGENT B1, `(.L_x_191) ;  /* 0x0000036000017945 */ /* 0x000fe20003800200 */
[----:B------:R-:W-:Y:S02]  /*2fc0*/  IADD3 R22, PT, PT, R22, -0x7f, RZ ;  /* 0xffffff8116167810 */ /* 0x000fe40007ffe0ff */
[----:B------:R-:W-:-:S03]  /*2fd0*/  IADD3 R25, PT, PT, -R25, R24, RZ ;  /* 0x0000001819197210 */ /* 0x000fc60007ffe1ff */
[C---:B------:R-:W-:Y:S01]  /*2fe0*/  IMAD R4, R22.reuse, -0x800000, R27 ;  /* 0xff80000016047824 */ /* 0x040fe200078e021b */
[----:B------:R0:W1:Y:S01]  /*2ff0*/  MUFU.RCP R24, R25 ;  /* 0x0000001900187308 */ /* 0x0000620000001000 */
[----:B------:R-:W-:-:S04]  /*3000*/  IADD3 R22, PT, PT, R22, 0x7f, -R17 ;  /* 0x0000007f16167810 */ /* 0x000fc80007ffe811 */
[----:B------:R-:W-:Y:S01]  /*3010*/  IADD3 R21, PT, PT, R22, R21, RZ ;  /* 0x0000001516157210 */ /* 0x000fe20007ffe0ff */
[----:B0-----:R-:W-:-:S04]  /*3020*/  FADD.FTZ R25, -R25, -RZ ;  /* 0x800000ff19197221 */ /* 0x001fc80000010100 */
[----:B-1----:R-:W-:-:S04]  /*3030*/  FFMA R23, R24, R25, 1 ;  /* 0x3f80000018177423 */ /* 0x002fc80000000019 */
[----:B------:R-:W-:-:S04]  /*3040*/  FFMA R23, R24, R23, R24 ;  /* 0x0000001718177223 */ /* 0x000fc80000000018 */
[----:B------:R-:W-:-:S04]  /*3050*/  FFMA R24, R4, R23, RZ ;  /* 0x0000001704187223 */ /* 0x000fc800000000ff */
[----:B------:R-:W-:-:S04]  /*3060*/  FFMA R26, R25, R24, R4 ;  /* 0x00000018191a7223 */ /* 0x000fc80000000004 */
[----:B------:R-:W-:-:S04]  /*3070*/  FFMA R26, R23, R26, R24 ;  /* 0x0000001a171a7223 */ /* 0x000fc80000000018 */
[----:B------:R-:W-:-:S04]  /*3080*/  FFMA R25, R25, R26, R4 ;  /* 0x0000001a19197223 */ /* 0x000fc80000000004 */
[----:B------:R-:W-:-:S05]  /*3090*/  FFMA R4, R23, R25, R26 ;  /* 0x0000001917047223 */ /* 0x000fca000000001a */
[----:B------:R-:W-:-:S04]  /*30a0*/  SHF.R.U32.HI R17, RZ, 0x17, R4 ;  /* 0x00000017ff117819 */ /* 0x000fc80000011604 */
[----:B------:R-:W-:-:S04]  /*30b0*/  LOP3.LUT R22, R17, 0xff, RZ, 0xc0, !PT ;  /* 0x000000ff11167812 */ /* 0x000fc800078ec0ff */
[----:B------:R-:W-:-:S05]  /*30c0*/  IADD3 R17, PT, PT, R22, R21, RZ ;  /* 0x0000001516117210 */ /* 0x000fca0007ffe0ff */
[----:B------:R-:W-:-:S05]  /*30d0*/  VIADD R22, R17, 0xffffffff ;  /* 0xffffffff11167836 */ /* 0x000fca0000000000 */
[----:B------:R-:W-:-:S13]  /*30e0*/  ISETP.GE.U32.AND P0, PT, R22, 0xfe, PT ;  /* 0x000000fe1600780c */ /* 0x000fda0003f06070 */
[----:B------:R-:W-:Y:S05]  /*30f0*/  @!P0 BRA `(.L_x_192) ;  /* 0x0000000000808947 */ /* 0x000fea0003800000 */
[----:B------:R-:W-:-:S13]  /*3100*/  ISETP.GT.AND P0, PT, R17, 0xfe, PT ;  /* 0x000000fe1100780c */ /* 0x000fda0003f04270 */
[----:B------:R-:W-:Y:S05]  /*3110*/  @P0 BRA `(.L_x_193) ;  /* 0x00000000006c0947 */ /* 0x000fea0003800000 */
[----:B------:R-:W-:-:S13]  /*3120*/  ISETP.GE.AND P0, PT, R17, 0x1, PT ;  /* 0x000000011100780c */ /* 0x000fda0003f06270 */
[----:B------:R-:W-:Y:S05]  /*3130*/  @P0 BRA `(.L_x_194) ;  /* 0x0000000000740947 */ /* 0x000fea0003800000 */
[----:B------:R-:W-:Y:S02]  /*3140*/  ISETP.GE.AND P0, PT, R17, -0x18, PT ;  /* 0xffffffe81100780c */ /* 0x000fe40003f06270 */
[----:B------:R-:W-:-:S11]  /*3150*/  LOP3.LUT R4, R4, 0x80000000, RZ, 0xc0, !PT ;  /* 0x8000000004047812 */ /* 0x000fd600078ec0ff */
[----:B------:R-:W-:Y:S05]  /*3160*/  @!P0 BRA `(.L_x_194) ;  /* 0x0000000000688947 */ /* 0x000fea0003800000 */
[CCC-:B------:R-:W-:Y:S01]  /*3170*/  FFMA.RZ R21, R23.reuse, R25.reuse, R26.reuse ;  /* 0x0000001917157223 */ /* 0x1c0fe2000000c01a */
[CCC-:B------:R-:W-:Y:S01]  /*3180*/  FFMA.RP R22, R23.reuse, R25.reuse, R26.reuse ;  /* 0x0000001917167223 */ /* 0x1c0fe2000000801a */
[----:B------:R-:W-:Y:S01]  /*3190*/  FFMA.RM R25, R23, R25, R26 ;  /* 0x0000001917197223 */ /* 0x000fe2000000401a */
[----:B------:R-:W-:Y:S02]  /*31a0*/  IADD3 R23, PT, PT, R17, 0x20, RZ ;  /* 0x0000002011177810 */ /* 0x000fe40007ffe0ff */
[----:B------:R-:W-:Y:S02]  /*31b0*/  LOP3.LUT R21, R21, 0x7fffff, RZ, 0xc0, !PT ;  /* 0x007fffff15157812 */ /* 0x000fe400078ec0ff */
[----:B------:R-:W-:Y:S02]  /*31c0*/  ISETP.NE.AND P3, PT, R17, RZ, PT ;  /* 0x000000ff1100720c */ /* 0x000fe40003f65270 */
[----:B------:R-:W-:Y:S02]  /*31d0*/  LOP3.LUT R24, R21, 0x800000, RZ, 0xfc, !PT ;  /* 0x0080000015187812 */ /* 0x000fe400078efcff */
[----:B------:R-:W-:-:S02]  /*31e0*/  ISETP.NE.AND P1, PT, R17, RZ, PT ;  /* 0x000000ff1100720c */ /* 0x000fc40003f25270 */
[----:B------:R-:W-:Y:S02]  /*31f0*/  IADD3 R17, PT, PT, -R17, RZ, RZ ;  /* 0x000000ff11117210 */ /* 0x000fe40007ffe1ff */
[----:B------:R-:W-:Y:S02]  /*3200*/  SHF.L.U32 R23, R24, R23, RZ ;  /* 0x0000001718177219 */ /* 0x000fe400000006ff */
[----:B------:R-:W-:Y:S02]  /*3210*/  FSETP.NEU.FTZ.AND P0, PT, R22, R25, PT ;  /* 0x000000191600720b */ /* 0x000fe40003f1d000 */
[----:B------:R-:W-:Y:S02]  /*3220*/  SEL R17, R17, RZ, P3 ;  /* 0x000000ff11117207 */ /* 0x000fe40001800000 */
[----:B------:R-:W-:Y:S02]  /*3230*/  ISETP.NE.AND P1, PT, R23, RZ, P1 ;  /* 0x000000ff1700720c */ /* 0x000fe40000f25270 */
[----:B------:R-:W-:-:S02]  /*3240*/  SHF.R.U32.HI R24, RZ, R17, R24 ;  /* 0x00000011ff187219 */ /* 0x000fc40000011618 */
[----:B------:R-:W-:Y:S02]  /*3250*/  PLOP3.LUT P0, PT, P0, P1, PT, 0xf8, 0x8f ;  /* 0x00000000008f781c */ /* 0x000fe40000703f70 */
[----:B------:R-:W-:Y:S02]  /*3260*/  SHF.R.U32.HI R21, RZ, 0x1, R24 ;  /* 0x00000001ff157819 */ /* 0x000fe40000011618 */
[----:B------:R-:W-:-:S04]  /*3270*/  SEL R22, RZ, 0x1, !P0 ;  /* 0x00000001ff167807 */ /* 0x000fc80004000000 */
[----:B------:R-:W-:-:S04]  /*3280*/  LOP3.LUT R17, R22, 0x1, R21, 0xf8, !PT ;  /* 0x0000000116117812 */ /* 0x000fc800078ef815 */
[----:B------:R-:W-:-:S04]  /*3290*/  LOP3.LUT R24, R17, R24, RZ, 0xc0, !PT ;  /* 0x0000001811187212 */ /* 0x000fc800078ec0ff */
[----:B------:R-:W-:-:S04]  /*32a0*/  IADD3 R21, PT, PT, R21, R24, RZ ;  /* 0x0000001815157210 */ /* 0x000fc80007ffe0ff */
[----:B------:R-:W-:Y:S01]  /*32b0*/  LOP3.LUT R4, R21, R4, RZ, 0xfc, !PT ;  /* 0x0000000415047212 */ /* 0x000fe200078efcff */
[----:B------:R-:W-:Y:S06]  /*32c0*/  BRA `(.L_x_194) ;  /* 0x0000000000107947 */ /* 0x000fec0003800000 */
.L_x_193:
[----:B------:R-:W-:-:S04]  /*32d0*/  LOP3.LUT R4, R4, 0x80000000, RZ, 0xc0, !PT ;  /* 0x8000000004047812 */ /* 0x000fc800078ec0ff */
[----:B------:R-:W-:Y:S01]  /*32e0*/  LOP3.LUT R4, R4, 0x7f800000, RZ, 0xfc, !PT ;  /* 0x7f80000004047812 */ /* 0x000fe200078efcff */
[----:B------:R-:W-:Y:S06]  /*32f0*/  BRA `(.L_x_194) ;  /* 0x0000000000047947 */ /* 0x000fec0003800000 */
.L_x_192:
[----:B------:R-:W-:-:S07]  /*3300*/  LEA R4, R21, R4, 0x17 ;  /* 0x0000000415047211 */ /* 0x000fce00078eb8ff */
.L_x_194:
[----:B------:R-:W-:Y:S05]  /*3310*/  BSYNC.RECONVERGENT B1 ;  /* 0x0000000000017941 */ /* 0x000fea0003800200 */
.L_x_191:
[----:B------:R-:W-:Y:S05]  /*3320*/  BRA `(.L_x_195) ;  /* 0x0000000000207947 */ /* 0x000fea0003800000 */
.L_x_190:
[----:B------:R-:W-:-:S04]  /*3330*/  LOP3.LUT R24, R24, 0x80000000, R27, 0x48, !PT ;  /* 0x8000000018187812 */ /* 0x000fc800078e481b */
[----:B------:R-:W-:Y:S01]  /*3340*/  LOP3.LUT R4, R24, 0x7f800000, RZ, 0xfc, !PT ;  /* 0x7f80000018047812 */ /* 0x000fe200078efcff */
[----:B------:R-:W-:Y:S06]  /*3350*/  BRA `(.L_x_195) ;  /* 0x0000000000147947 */ /* 0x000fec0003800000 */
.L_x_189:
[----:B------:R-:W-:Y:S01]  /*3360*/  LOP3.LUT R4, R24, 0x80000000, R27, 0x48, !PT ;  /* 0x8000000018047812 */ /* 0x000fe200078e481b */
[----:B------:R-:W-:Y:S06]  /*3370*/  BRA `(.L_x_195) ;  /* 0x00000000000c7947 */ /* 0x000fec0003800000 */
.L_x_188:
[----:B------:R-:W0:Y:S01]  /*3380*/  MUFU.RSQ R4, -QNAN ;  /* 0xffc0000000047908 */ /* 0x000e220000001400 */
[----:B------:R-:W-:Y:S05]  /*3390*/  BRA `(.L_x_195) ;  /* 0x0000000000047947 */ /* 0x000fea0003800000 */
.L_x_187:
[----:B------:R-:W-:-:S07]  /*33a0*/  FADD.FTZ R4, R27, R24 ;  /* 0x000000181b047221 */ /* 0x000fce0000010000 */
.L_x_195:
[----:B------:R-:W-:Y:S05]  /*33b0*/  BSYNC.RECONVERGENT B0 ;  /* 0x0000000000007941 */ /* 0x000fea0003800200 */
.L_x_185:
[----:B------:R-:W-:-:S04]  /*33c0*/  HFMA2 R17, -RZ, RZ, 0, 0 ;  /* 0x00000000ff117431 */ /* 0x000fc800000001ff */
[----:B0-----:R-:W-:Y:S05]  /*33d0*/  RET.REL.NODEC R16 `(_Z22aabb_raycasting_kernelPKfS0_Pciiiiii) ;  /* 0xffffffcc10087950 */ /* 0x001fea0003c3ffff */
.L_x_196:
        /* <DEDUP_REMOVED lines=10> */
.L_x_198:


//--------------------- .nv.shared._Z14edt_row_kernelPfii --------------------------
	.section	.nv.shared._Z14edt_row_kernelPfii,"aw",@nobits
	.sectionflags	@""
	.align	16
	.zero		1024


//--------------------- .nv.shared.reserved.0     --------------------------
	.section	.nv.shared.reserved.0,"aw",@nobits
	.weak		__nv_reservedSMEM_offset_0_alias
	.size		__nv_reservedSMEM_offset_0_alias, 0, 64
	.other		__nv_reservedSMEM_offset_0_alias,@"STO_CUDA_RESERVED_SHARED STV_DEFAULT"
__nv_reservedSMEM_offset_0_alias:
	.zero		0
	.zero		64


//--------------------- .nv.shared._Z14edt_col_kernelPfS_ii --------------------------
	.section	.nv.shared._Z14edt_col_kernelPfS_ii,"aw",@nobits
	.sectionflags	@""
	.align	16
	.zero		1024


//--------------------- .nv.shared._Z28extract_dilated_slice_kernelPKfPfiiiiiii --------------------------
	.section	.nv.shared._Z28extract_dilated_slice_kernelPKfPfiiiiiii,"aw",@nobits
	.sectionflags	@""
	.align	16
	.zero		1024


//--------------------- .nv.shared._Z23initialize_float_kernelPffm --------------------------
	.section	.nv.shared._Z23initialize_float_kernelPffm,"aw",@nobits
	.sectionflags	@""
	.align	16
	.zero		1024


//--------------------- .nv.shared._Z27extract_binary_slice_kernelPKfPfiiiiii --------------------------
	.section	.nv.shared._Z27extract_binary_slice_kernelPKfPfiiiiii,"aw",@nobits
	.sectionflags	@""
	.align	16
	.zero		1024


//--------------------- .nv.shared._Z23extract_2d_slice_kernelPKfPfiiiiii --------------------------
	.section	.nv.shared._Z23extract_2d_slice_kernelPKfPfiiiiii,"aw",@nobits
	.sectionflags	@""
	.align	16
	.zero		1024


//--------------------- .nv.shared._Z23aabb_integration_kernelPcPfiiiiii --------------------------
	.section	.nv.shared._Z23aabb_integration_kernelPcPfiiiiii,"aw",@nobits
	.sectionflags	@""
	.align	16
	.zero		1024


//--------------------- .nv.shared._Z22aabb_raycasting_kernelPKfS0_Pciiiiii --------------------------
	.section	.nv.shared._Z22aabb_raycasting_kernelPKfS0_Pciiiiii,"aw",@nobits
	.sectionflags	@""
	.align	16
	.zero		1024


//--------------------- .nv.constant0._Z14edt_row_kernelPfii --------------------------
	.section	.nv.constant0._Z14edt_row_kernelPfii,"a",@progbits
	.sectionflags	@""
	.align	4
.nv.constant0._Z14edt_row_kernelPfii:
	.zero		912


//--------------------- .nv.constant0._Z14edt_col_kernelPfS_ii --------------------------
	.section	.nv.constant0._Z14edt_col_kernelPfS_ii,"a",@progbits
	.sectionflags	@""
	.align	4
.nv.constant0._Z14edt_col_kernelPfS_ii:
	.zero		920


//--------------------- .nv.constant0._Z28extract_dilated_slice_kernelPKfPfiiiiiii --------------------------
	.section	.nv.constant0._Z28extract_dilated_slice_kernelPKfPfiiiiiii,"a",@progbits
	.sectionflags	@""
	.align	4
.nv.constant0._Z28extract_dilated_slice_kernelPKfPfiiiiiii:
	.zero		940


//--------------------- .nv.constant0._Z23initialize_float_kernelPffm --------------------------
	.section	.nv.constant0._Z23initialize_float_kernelPffm,"a",@progbits
	.sectionflags	@""
	.align	4
.nv.constant0._Z23initialize_float_kernelPffm:
	.zero		920


//--------------------- .nv.constant0._Z27extract_binary_slice_kernelPKfPfiiiiii --------------------------
	.section	.nv.constant0._Z27extract_binary_slice_kernelPKfPfiiiiii,"a",@progbits
	.sectionflags	@""
	.align	4
.nv.constant0._Z27extract_binary_slice_kernelPKfPfiiiiii:
	.zero		936


//--------------------- .nv.constant0._Z23extract_2d_slice_kernelPKfPfiiiiii --------------------------
	.section	.nv.constant0._Z23extract_2d_slice_kernelPKfPfiiiiii,"a",@progbits
	.sectionflags	@""
	.align	4
.nv.constant0._Z23extract_2d_slice_kernelPKfPfiiiiii:
	.zero		936


//--------------------- .nv.constant0._Z23aabb_integration_kernelPcPfiiiiii --------------------------
	.section	.nv.constant0._Z23aabb_integration_kernelPcPfiiiiii,"a",@progbits
	.sectionflags	@""
	.align	4
.nv.constant0._Z23aabb_integration_kernelPcPfiiiiii:
	.zero		936


//--------------------- .nv.constant0._Z22aabb_raycasting_kernelPKfS0_Pciiiiii --------------------------
	.section	.nv.constant0._Z22aabb_raycasting_kernelPKfS0_Pciiiiii,"a",@progbits
	.sectionflags	@""
	.align	4
.nv.constant0._Z22aabb_raycasting_kernelPKfS0_Pciiiiii:
	.zero		944


//--------------------- SYMBOLS --------------------------

	.type		.nv.reservedSmem.offset0,@object
	.size		.nv.reservedSmem.offset0,0x4
	.type		.nv.reservedSmem.cap,@object
	.size		.nv.reservedSmem.cap,0x4
